def gluon_wgmma(
    a_ptr,
    b_ptr,
    c_ptr,
    M,
    N,
    K,
    stride_am,
    stride_bk,
    stride_cm,
    BLOCK_M: gl.constexpr,
    BLOCK_N: gl.constexpr,
    BLOCK_K: gl.constexpr,
    DTYPE: gl.constexpr,
    A_LAYOUT: gl.constexpr,
    B_LAYOUT: gl.constexpr,
    C_LAYOUT: gl.constexpr,
    B_SHAPE: gl.constexpr,
    TRANS_B: gl.constexpr,
    NUM_BUFFERS: gl.constexpr,
    NUM_WARPS: gl.constexpr,
):
    a_desc = tma.make_tensor_descriptor(
        a_ptr, [M, K], [stride_am, 1], [BLOCK_M, BLOCK_K], A_LAYOUT
    )
    b_desc = tma.make_tensor_descriptor(
        b_ptr,
        [N, K] if TRANS_B else [K, N],
        [stride_bk, 1],
        B_SHAPE,
        B_LAYOUT,
    )
    c_desc = tma.make_tensor_descriptor(
        c_ptr, [M, N], [stride_cm, 1], [BLOCK_M, BLOCK_N], C_LAYOUT
    )

    a_bufs = gl.allocate_shared_memory(
        DTYPE, [NUM_BUFFERS, BLOCK_M, BLOCK_K], A_LAYOUT
    )
    b_bufs = gl.allocate_shared_memory(DTYPE, [NUM_BUFFERS] + B_SHAPE, B_LAYOUT)

    pid_m = gl.program_id(0)
    pid_n = gl.program_id(1)
    off_m = pid_m * BLOCK_M
    off_n = pid_n * BLOCK_N

    mma_layout: gl.constexpr = pick_wgmma_layout(DTYPE, BLOCK_M, BLOCK_N, NUM_WARPS)
    acc = warpgroup_mma_init(
        gl.zeros((BLOCK_M, BLOCK_N), dtype=gl.float32, layout=mma_layout)
    )

    bars = gl.allocate_shared_memory(
        gl.int64, [NUM_BUFFERS, 1], mbarrier.MBarrierLayout()
    )
    for i in gl.static_range(NUM_BUFFERS):
        mbarrier.init(bars.index(i), count=1)
    idx = 0
    phase = 0

    for k in range(0, K, BLOCK_K):
        a = a_bufs.index(idx)
        b = b_bufs.index(idx)
        bar = bars.index(idx)
        mbarrier.expect(bar, a_desc.block_type.nbytes + b_desc.block_type.nbytes)
        tma.async_copy_global_to_shared(a_desc, [off_m, k], bar, a)
        tma.async_copy_global_to_shared(
            b_desc, [off_n, k] if TRANS_B else [k, off_n], bar, b
        )
        mbarrier.wait(bar, phase=phase)

        if TRANS_B:
            b = b.permute((1, 0))
        acc = warpgroup_mma_wait(num_outstanding=0, deps=(acc,))
        acc = warpgroup_mma(a, b, acc, is_async=True)

        idx += 1
        if idx == NUM_BUFFERS:
            idx = 0
            phase ^= 1

    acc = warpgroup_mma_wait(num_outstanding=0, deps=(acc,))
    for i in gl.static_range(NUM_BUFFERS):
        mbarrier.invalidate(bars.index(i))

    c_smem = gl.allocate_shared_memory(DTYPE, [BLOCK_M, BLOCK_N], C_LAYOUT)
    c_smem.store(acc.to(DTYPE))
    fence_async_shared()
    tma.async_copy_shared_to_global(c_desc, [off_m, off_n], c_smem)
    tma.store_wait(pendings=0)

# config = {"BLOCK_K": 128, "BLOCK_M": 256, "BLOCK_N": 64, "arch": "sm_90", "dtype": "bf16", "num_buffers": 3, "num_warps": 4, "trans_b": 1}
# arch = sm_90


// ===== COMPILED SASS (sm_90a) =====

	.target	sm_90a

	.elftype	@"ET_EXEC"


//--------------------- .note.nv.tkinfo           --------------------------
	.section	.note.nv.tkinfo,"",@"SHT_NOTE"
	.sectionflags	@"SHF_NOTE_NV_TKINFO"
	.tkinfo
        /*0018*/ 	.word	0x00000002
        /*0030*/ 	.string	""
        /*0030*/ 	.string	"ptxas"
        /*0030*/ 	.string	"Cuda compilation tools, release 13.0, V13.0.88"
        /*0030*/ 	.string	"Build cuda_13.0.r13.0/compiler.36424714_0"
        /*0030*/ 	.string	"-v  -suppress-debug-info  -lineinfo  -arch sm_90a "



//--------------------- .note.nv.cuinfo           --------------------------
	.section	.note.nv.cuinfo,"",@"SHT_NOTE"
	.sectionflags	@"SHF_NOTE_NV_CUINFO"
        /*0018*/ 	.short	0x0002
        /*001a*/ 	.short	0x005a
        /*001c*/ 	.short	0x0082
	.zero		2


//--------------------- .nv.info                  --------------------------
	.section	.nv.info,"",@"SHT_CUDA_INFO"
	.align	4


	//----- nvinfo : EIATTR_REGCOUNT
	.align		4
        /*0000*/ 	.byte	0x04, 0x2f
        /*0002*/ 	.short	(.L_1 - .L_0)
	.align		4
.L_0:
        /*0004*/ 	.word	index@(gluon_wgmma)
        /*0008*/ 	.word	0x0000009a


	//----- nvinfo : EIATTR_FRAME_SIZE
	.align		4
.L_1:
        /*000c*/ 	.byte	0x04, 0x11
        /*000e*/ 	.short	(.L_3 - .L_2)
	.align		4
.L_2:
        /*0010*/ 	.word	index@(gluon_wgmma)
        /*0014*/ 	.word	0x00000000


	//----- nvinfo : EIATTR_MIN_STACK_SIZE
	.align		4
.L_3:
        /*0018*/ 	.byte	0x04, 0x12
        /*001a*/ 	.short	(.L_5 - .L_4)
	.align		4
.L_4:
        /*001c*/ 	.word	index@(gluon_wgmma)
        /*0020*/ 	.word	0x00000000
.L_5:


//--------------------- .nv.compat                --------------------------
	.section	.nv.compat,"",@"SHT_CUDA_COMPAT_INFO"
	.align	4
        /*0000*/ 	.byte	0x02, 0x09, 0x01, 0x00, 0x02, 0x02, 0x04, 0x00, 0x02, 0x05, 0x05, 0x00, 0x03, 0x07, 0x01, 0x01
        /*0010*/ 	.byte	0x02, 0x03, 0x03, 0x00, 0x02, 0x06, 0x01, 0x00, 0x04, 0x0b, 0x08, 0x00, 0x00, 0x00, 0x00, 0x00
        /*0020*/ 	.byte	0x00, 0x00, 0x00, 0x00


//--------------------- .nv.info.gluon_wgmma      --------------------------
	.section	.nv.info.gluon_wgmma,"",@"SHT_CUDA_INFO"
	.sectionflags	@""
	.align	4


	//----- nvinfo : EIATTR_CUDA_API_VERSION
	.align		4
        /*0000*/ 	.byte	0x04, 0x37
        /*0002*/ 	.short	(.L_7 - .L_6)
.L_6:
        /*0004*/ 	.word	0x00000082


	//----- nvinfo : EIATTR_KPARAM_INFO
	.align		4
.L_7:
        /*0008*/ 	.byte	0x04, 0x17
        /*000a*/ 	.short	(.L_9 - .L_8)
.L_8:
        /*000c*/ 	.word	0x00000000
        /*0010*/ 	.short	0x000a
        /*0012*/ 	.short	0x0048
        /*0014*/ 	.byte	0x00, 0xf4, 0x21, 0x00


	//----- nvinfo : EIATTR_KPARAM_INFO
	.align		4
.L_9:
        /*0018*/ 	.byte	0x04, 0x17
        /*001a*/ 	.short	(.L_11 - .L_10)
.L_10:
        /*001c*/ 	.word	0x00000000
        /*0020*/ 	.short	0x0009
        /*0022*/ 	.short	0x0040
        /*0024*/ 	.byte	0x00, 0xf4, 0x21, 0x00


	//----- nvinfo : EIATTR_KPARAM_INFO
	.align		4
.L_11:
        /*0028*/ 	.byte	0x04, 0x17
        /*002a*/ 	.short	(.L_13 - .L_12)
.L_12:
        /*002c*/ 	.word	0x00000000
        /*0030*/ 	.short	0x0008
        /*0032*/ 	.short	0x0038
        /*0034*/ 	.byte	0x00, 0xf0, 0x21, 0x00


	//----- nvinfo : EIATTR_KPARAM_INFO
	.align		4
.L_13:
        /*0038*/ 	.byte	0x04, 0x17
        /*003a*/ 	.short	(.L_15 - .L_14)
.L_14:
        /*003c*/ 	.word	0x00000000
        /*0040*/ 	.short	0x0007
        /*0042*/ 	.short	0x0030
        /*0044*/ 	.byte	0x00, 0xf0, 0x21, 0x00


	//----- nvinfo : EIATTR_KPARAM_INFO
	.align		4
.L_15:
        /*0048*/ 	.byte	0x04, 0x17
        /*004a*/ 	.short	(.L_17 - .L_16)
.L_16:
        /*004c*/ 	.word	0x00000000
        /*0050*/ 	.short	0x0006
        /*0052*/ 	.short	0x0028
        /*0054*/ 	.byte	0x00, 0xf0, 0x21, 0x00


	//----- nvinfo : EIATTR_KPARAM_INFO
	.align		4
.L_17:
        /*0058*/ 	.byte	0x04, 0x17
        /*005a*/ 	.short	(.L_19 - .L_18)
.L_18:
        /*005c*/ 	.word	0x00000000
        /*0060*/ 	.short	0x0005
        /*0062*/ 	.short	0x0020
        /*0064*/ 	.byte	0x00, 0xf0, 0x11, 0x00


	//----- nvinfo : EIATTR_KPARAM_INFO
	.align		4
.L_19:
        /*0068*/ 	.byte	0x04, 0x17
        /*006a*/ 	.short	(.L_21 - .L_20)
.L_20:
        /*006c*/ 	.word	0x00000000
        /*0070*/ 	.short	0x0004
        /*0072*/ 	.short	0x001c
        /*0074*/ 	.byte	0x00, 0xf0, 0x11, 0x00


	//----- nvinfo : EIATTR_KPARAM_INFO
	.align		4
.L_21:
        /*0078*/ 	.byte	0x04, 0x17
        /*007a*/ 	.short	(.L_23 - .L_22)
.L_22:
        /*007c*/ 	.word	0x00000000
        /*0080*/ 	.short	0x0003
        /*0082*/ 	.short	0x0018
        /*0084*/ 	.byte	0x00, 0xf0, 0x11, 0x00


	//----- nvinfo : EIATTR_KPARAM_INFO
	.align		4
.L_23:
        /*0088*/ 	.byte	0x04, 0x17
        /*008a*/ 	.short	(.L_25 - .L_24)
.L_24:
        /*008c*/ 	.word	0x00000000
        /*0090*/ 	.short	0x0002
        /*0092*/ 	.short	0x0010
        /*0094*/ 	.byte	0x00, 0xf4, 0x21, 0x00


	//----- nvinfo : EIATTR_KPARAM_INFO
	.align		4
.L_25:
        /*0098*/ 	.byte	0x04, 0x17
        /*009a*/ 	.short	(.L_27 - .L_26)
.L_26:
        /*009c*/ 	.word	0x00000000
        /*00a0*/ 	.short	0x0001
        /*00a2*/ 	.short	0x0008
        /*00a4*/ 	.byte	0x00, 0xf4, 0x21, 0x00


	//----- nvinfo : EIATTR_KPARAM_INFO
	.align		4
.L_27:
        /*00a8*/ 	.byte	0x04, 0x17
        /*00aa*/ 	.short	(.L_29 - .L_28)
.L_28:
        /*00ac*/ 	.word	0x00000000
        /*00b0*/ 	.short	0x0000
        /*00b2*/ 	.short	0x0000
        /*00b4*/ 	.byte	0x00, 0xf4, 0x21, 0x00


	//----- nvinfo : EIATTR_SPARSE_MMA_MASK
	.align		4
.L_29:
        /*00b8*/ 	.byte	0x03, 0x50
        /*00ba*/ 	.short	0x0000


	//----- nvinfo : EIATTR_MAXREG_COUNT
	.align		4
        /*00bc*/ 	.byte	0x03, 0x1b
        /*00be*/ 	.short	0x00ff


	//----- nvinfo : EIATTR_NUM_BARRIERS
	.align		4
        /*00c0*/ 	.byte	0x02, 0x4c
        /*00c2*/ 	.byte	0x01
	.zero		1


	//----- nvinfo : EIATTR_MERCURY_ISA_VERSION
	.align		4
        /*00c4*/ 	.byte	0x03, 0x5f
        /*00c6*/ 	.short	0x0101


	//----- nvinfo : EIATTR_INT_WARP_WIDE_INSTR_OFFSETS
	.align		4
        /*00c8*/ 	.byte	0x04, 0x31
        /*00ca*/ 	.short	(.L_31 - .L_30)


	//   ....[0]....
.L_30:
        /*00cc*/ 	.word	0x00001660


	//   ....[1]....
        /*00d0*/ 	.word	0x00001680


	//   ....[2]....
        /*00d4*/ 	.word	0x00001690


	//   ....[3]....
        /*00d8*/ 	.word	0x00001770


	//   ....[4]....
        /*00dc*/ 	.word	0x00001d60


	//   ....[5]....
        /*00e0*/ 	.word	0x00001d70


	//   ....[6]....
        /*00e4*/ 	.word	0x00001e30


	//   ....[7]....
        /*00e8*/ 	.word	0x00001e40


	//   ....[8]....
        /*00ec*/ 	.word	0x00002680


	//   ....[9]....
        /*00f0*/ 	.word	0x000026a0


	//----- nvinfo : EIATTR_COOP_GROUP_MASK_REGIDS
	.align		4
.L_31:
        /*00f4*/ 	.byte	0x04, 0x29
        /*00f6*/ 	.short	(.L_33 - .L_32)


	//   ....[0]....
.L_32:
        /*00f8*/ 	.word	0xffffffff


	//   ....[1]....
        /*00fc*/ 	.word	0xffffffff


	//   ....[2]....
        /*0100*/ 	.word	0xffffffff


	//----- nvinfo : EIATTR_COOP_GROUP_INSTR_OFFSETS
	.align		4
.L_33:
        /*0104*/ 	.byte	0x04, 0x28
        /*0106*/ 	.short	(.L_35 - .L_34)


	//   ....[0]....
.L_34:
        /*0108*/ 	.word	0x00000160


	//   ....[1]....
        /*010c*/ 	.word	0x00000700


	//   ....[2]....
        /*0110*/ 	.word	0x00000cf0


	//----- nvinfo : EIATTR_MBARRIER_INSTR_OFFSETS
	.align		4
.L_35:
        /*0114*/ 	.byte	0x04, 0x39
        /*0116*/ 	.short	(.L_37 - .L_36)


	//   ....[0]....
.L_36:
        /*0118*/ 	.word	0x000017d0
        /*011c*/ 	.word	0x000000ff
        /*0120*/ 	.word	0x0003c000
        /*0124*/ 	.short	0x0100
        /*0126*/ 	.byte	0x28
	.zero		1


	//   ....[1]....
        /*0128*/ 	.word	0x00001800
        /*012c*/ 	.word	0x000000ff
        /*0130*/ 	.word	0x0003c008
        /*0134*/ 	.short	0x0100
        /*0136*/ 	.byte	0x28
	.zero		1


	//   ....[2]....
        /*0138*/ 	.word	0x00001820
        /*013c*/ 	.word	0x000000ff
        /*0140*/ 	.word	0x0003c010
        /*0144*/ 	.short	0x0100
        /*0146*/ 	.byte	0x28
	.zero		1


	//   ....[3]....
        /*0148*/ 	.word	0x00001f10
        /*014c*/ 	.word	0x000000ff
        /*0150*/ 	.word	0x0003c000
        /*0154*/ 	.short	0x010a
        /*0156*/ 	.byte	0x16
	.zero		1


	//   ....[4]....
        /*0158*/ 	.word	0x00002600
        /*015c*/ 	.word	0x000000ff
        /*0160*/ 	.word	0x0003c000
        /*0164*/ 	.short	0x0108
        /*0166*/ 	.byte	0x28
	.zero		1


	//   ....[5]....
        /*0168*/ 	.word	0x00002740
        /*016c*/ 	.word	0x000000ff
        /*0170*/ 	.word	0x0003c008
        /*0174*/ 	.short	0x0108
        /*0176*/ 	.byte	0x28
	.zero		1


	//   ....[6]....
        /*0178*/ 	.word	0x00002830
        /*017c*/ 	.word	0x000000ff
        /*0180*/ 	.word	0x0003c010
        /*0184*/ 	.short	0x0108
        /*0186*/ 	.byte	0x28
	.zero		1


	//   ....[7]....
        /*0188*/ 	.word	0x00002c30
        /*018c*/ 	.word	0x000000ff
        /*0190*/ 	.word	0x0003c000
        /*0194*/ 	.short	0x010a
        /*0196*/ 	.byte	0x16
	.zero		1


	//----- nvinfo : EIATTR_NUM_MBARRIERS
	.align		4
.L_37:
        /*0198*/ 	.byte	0x03, 0x38
        /*019a*/ 	.short	0x0003


	//----- nvinfo : EIATTR_EXIT_INSTR_OFFSETS
	.align		4
        /*019c*/ 	.byte	0x04, 0x1c
        /*019e*/ 	.short	(.L_39 - .L_38)


	//   ....[0]....
.L_38:
        /*01a0*/ 	.word	0x00002c20


	//----- nvinfo : EIATTR_REQNTID
	.align		4
.L_39:
        /*01a4*/ 	.byte	0x04, 0x10
        /*01a6*/ 	.short	(.L_41 - .L_40)
.L_40:
        /*01a8*/ 	.word	0x00000080
        /*01ac*/ 	.word	0x00000001
        /*01b0*/ 	.word	0x00000001


	//----- nvinfo : EIATTR_CRS_STACK_SIZE
	.align		4
.L_41:
        /*01b4*/ 	.byte	0x04, 0x1e
        /*01b6*/ 	.short	(.L_43 - .L_42)
.L_42:
        /*01b8*/ 	.word	0x00000000


	//----- nvinfo : EIATTR_CBANK_PARAM_SIZE
	.align		4
.L_43:
        /*01bc*/ 	.byte	0x03, 0x19
        /*01be*/ 	.short	0x0050


	//----- nvinfo : EIATTR_PARAM_CBANK
	.align		4
        /*01c0*/ 	.byte	0x04, 0x0a
        /*01c2*/ 	.short	(.L_45 - .L_44)
	.align		4
.L_44:
        /*01c4*/ 	.word	index@(.nv.constant0.gluon_wgmma)
        /*01c8*/ 	.short	0x0210
        /*01ca*/ 	.short	0x0050


	//----- nvinfo : EIATTR_SW_WAR
	.align		4
.L_45:
        /*01cc*/ 	.byte	0x04, 0x36
        /*01ce*/ 	.short	(.L_47 - .L_46)
.L_46:
        /*01d0*/ 	.word	0x00000008
.L_47:


//--------------------- .nv.callgraph             --------------------------
	.section	.nv.callgraph,"",@"SHT_CUDA_CALLGRAPH"
	.align	4
	.sectionentsize	8
	.align		4
        /*0000*/ 	.word	0x00000000
	.align		4
        /*0004*/ 	.word	0xffffffff
	.align		4
        /*0008*/ 	.word	0x00000000
	.align		4
        /*000c*/ 	.word	0xfffffffe
	.align		4
        /*0010*/ 	.word	0x00000000
	.align		4
        /*0014*/ 	.word	0xfffffffd
	.align		4
        /*0018*/ 	.word	0x00000000
	.align		4
        /*001c*/ 	.word	0xfffffffc


//--------------------- .text.gluon_wgmma         --------------------------
	.section	.text.gluon_wgmma,"ax",@progbits
	.align	128
        .global         gluon_wgmma
        .type           gluon_wgmma,@function
        .size           gluon_wgmma,(.L_x_52 - gluon_wgmma)
        .other          gluon_wgmma,@"STO_CUDA_ENTRY STV_DEFAULT"
gluon_wgmma:
.text.gluon_wgmma:
[----:B------:R-:W-:Y:S01]  /*0000*/  LDC R1, c[0x0][0x28] ;  /* 0x00000a00ff017b82 */ /* 0x000fe20000000800 */
[----:B------:R-:W1:Y:S07]  /*0010*/  S2R R0, SR_TID.X ;  /* 0x0000000000007919 */ /* 0x000e6e0000002100 */
[----:B------:R-:W2:Y:S01]  /*0020*/  S2UR UR4, SR_CgaCtaId ;  /* 0x00000000000479c3 */ /* 0x000ea20000008800 */
[----:B------:R-:W-:Y:S01]  /*0030*/  UMOV UR40, 0x400 ;  /* 0x0000040000287882 */ /* 0x000fe20000000000 */
[----:B------:R-:W-:Y:S01]  /*0040*/  ULDC UR6, c[0x0][0xc] ;  /* 0x0000030000067ab9 */ /* 0x000fe20000000800 */
[----:B------:R-:W-:Y:S01]  /*0050*/  ULDC.64 UR42, c[0x0][0x250] ;  /* 0x00009400002a7ab9 */ /* 0x000fe20000000a00 */
[----:B------:R-:W-:Y:S01]  /*0060*/  UMOV UR59, URZ ;  /* 0x0000003f003b7c82 */ /* 0x000fe20008000000 */
[----:B------:R-:W-:Y:S03]  /*0070*/  BSSY B0, `(.L_x_0) ;  /* 0x000001e000007945 */ /* 0x000fe60003800000 */
[----:B------:R-:W3:Y:S08]  /*0080*/  LDC R6, c[0x0][0x228] ;  /* 0x00008a00ff067b82 */ /* 0x000ef00000000800 */
[----:B------:R-:W4:Y:S08]  /*0090*/  LDC R13, c[0x0][0x230] ;  /* 0x00008c00ff0d7b82 */ /* 0x000f300000000800 */
[----:B------:R-:W-:Y:S01]  /*00a0*/  S2UR UR57, SR_CTAID.Y ;  /* 0x00000000003979c3 */ /* 0x000fe20000002600 */
[----:B--2---:R-:W-:-:S03]  /*00b0*/  ULEA UR40, UR4, UR40, 0x18 ;  /* 0x0000002804287291 */ /* 0x004fc6000f8ec03f */
[----:B------:R-:W-:Y:S01]  /*00c0*/  ULDC UR4, c[0x0][0x10] ;  /* 0x0000040000047ab9 */ /* 0x000fe20000000800 */
[----:B-1----:R-:W-:-:S03]  /*00d0*/  LOP3.LUT R2, R0, 0x7f, RZ, 0xc0, !PT ;  /* 0x0000007f00027812 */ /* 0x002fc600078ec0ff */
[----:B------:R-:W1:Y:S01]  /*00e0*/  S2UR UR5, SR_CTAID.Z ;  /* 0x00000000000579c3 */ /* 0x000e620000002700 */
[----:B---3--:R-:W-:Y:S01]  /*00f0*/  VIADD R6, R6, 0xffffffff ;  /* 0xffffffff06067836 */ /* 0x008fe20000000000 */
[C---:B------:R-:W-:Y:S02]  /*0100*/  ISETP.GE.U32.AND P0, PT, R2.reuse, 0x20, PT ;  /* 0x000000200200780c */ /* 0x040fe40003f06070 */
[C---:B------:R-:W-:Y:S02]  /*0110*/  ISETP.NE.U32.AND P2, PT, R2.reuse, RZ, PT ;  /* 0x000000ff0200720c */ /* 0x040fe40003f45070 */
[----:B------:R-:W-:Y:S02]  /*0120*/  LEA R12, R2, UR40, 0x2 ;  /* 0x00000028020c7c11 */ /* 0x000fe4000f8e10ff */
[----:B------:R-:W2:Y:S01]  /*0130*/  S2UR UR58, SR_CTAID.X ;  /* 0x00000000003a79c3 */ /* 0x000ea20000002500 */
[----:B----4-:R-:W-:-:S06]  /*0140*/  VIADD R9, R13, 0xffffffff ;  /* 0xffffffff0d097836 */ /* 0x010fcc0000000000 */
[----:B------:R3:W-:Y:S01]  /*0150*/  @!P0 STS [R12], RZ ;  /* 0x000000ff0c008388 */ /* 0x0007e20000000800 */
[----:B------:R-:W-:-:S03]  /*0160*/  NOP ;  /* 0x0000000000007918 */ /* 0x000fc60000000000 */
[----:B------:R3:W-:Y:S01]  /*0170*/  @!P2 STS [UR40+0x24], R6 ;  /* 0x00002406ff00a988 */ /* 0x0007e20008000828 */
[----:B-1----:R-:W-:-:S03]  /*0180*/  UIMAD UR4, UR5, UR4, UR57 ;  /* 0x00000004050472a4 */ /* 0x002fc6000f8e0239 */
[----:B------:R3:W-:Y:S01]  /*0190*/  @!P2 STS [UR40+0x20], R9 ;  /* 0x00002009ff00a988 */ /* 0x0007e20008000828 */
[----:B--2---:R-:W-:-:S04]  /*01a0*/  UIMAD UR4, UR4, UR6, UR58 ;  /* 0x00000006040472a4 */ /* 0x004fc8000f8e023a */
[----:B------:R-:W-:-:S04]  /*01b0*/  UIMAD UR8, UR4, 0x180, URZ ;  /* 0x00000180040878a4 */ /* 0x000fc8000f8e023f */
[----:B------:R-:W-:-:S04]  /*01c0*/  UIADD3 UR4, UP0, UR8, UR42, URZ ;  /* 0x0000002a08047290 */ /* 0x000fc8000ff1e03f */
[----:B------:R-:W-:Y:S01]  /*01d0*/  ULEA.HI.X.SX32 UR5, UR8, UR43, 0x1, UP0 ;  /* 0x0000002b08057291 */ /* 0x000fe200080f0e3f */
[----:B---3--:R-:W-:Y:S11]  /*01e0*/  @P2 BRA `(.L_x_1) ;  /* 0x0000000000182947 */ /* 0x008ff60003800000 */
[----:B------:R-:W1:Y:S01]  /*01f0*/  LDS R3, [UR40+0x8] ;  /* 0x00000828ff037984 */ /* 0x000e620008000800 */
[----:B------:R-:W2:Y:S01]  /*0200*/  LDC.64 R10, c[0x0][0x210] ;  /* 0x00008400ff0a7b82 */ /* 0x000ea20000000a00 */
[----:B------:R-:W-:Y:S02]  /*0210*/  IMAD.MOV.U32 R4, RZ, RZ, 0x70 ;  /* 0x00000070ff047424 */ /* 0x000fe400078e00ff */
[----:B--2---:R2:W-:Y:S03]  /*0220*/  STS.64 [UR40], R10 ;  /* 0x0000000aff007988 */ /* 0x0045e60008000a28 */
[----:B-1----:R-:W-:-:S05]  /*0230*/  LOP3.LUT R3, R3, 0x10, R4, 0xd8, !PT ;  /* 0x0000001003037812 */ /* 0x002fca00078ed804 */
[----:B------:R2:W-:Y:S02]  /*0240*/  STS [UR40+0x8], R3 ;  /* 0x00000803ff007988 */ /* 0x0005e40008000828 */
.L_x_1:
[----:B------:R-:W-:Y:S05]  /*0250*/  BSYNC B0 ;  /* 0x0000000000007941 */ /* 0x000fea0003800000 */
.L_x_0:
[----:B------:R-:W-:Y:S04]  /*0260*/  BSSY B0, `(.L_x_2) ;  /* 0x000000a000007945 */ /* 0x000fe80003800000 */
[----:B------:R-:W-:Y:S05]  /*0270*/  @P2 BRA `(.L_x_3) ;  /* 0x0000000000202947 */ /* 0x000fea0003800000 */
[----:B--2---:R-:W1:Y:S01]  /*0280*/  LDS R3, [UR40+0x34] ;  /* 0x00003428ff037984 */ /* 0x004e620008000800 */
[----:B------:R-:W-:Y:S02]  /*0290*/  IMAD.MOV.U32 R4, RZ, RZ, 0x3f000000 ;  /* 0x3f000000ff047424 */ /* 0x000fe400078e00ff */
[----:B------:R-:W-:Y:S01]  /*02a0*/  @!P2 IMAD.MOV.U32 R5, RZ, RZ, 0xff ;  /* 0x000000ffff05a424 */ /* 0x000fe200078e00ff */
[----:B------:R-:W2:Y:S02]  /*02b0*/  @!P2 LDS R8, [UR40+0x38] ;  /* 0x00003828ff08a984 */ /* 0x000ea40008000800 */
[----:B-1----:R-:W-:Y:S02]  /*02c0*/  LOP3.LUT R3, R3, 0xff000000, R4, 0xb8, !PT ;  /* 0xff00000003037812 */ /* 0x002fe400078eb804 */
[----:B--2---:R-:W-:-:S03]  /*02d0*/  @!P2 LOP3.LUT R4, R8, 0xff, R5, 0xb8, !PT ;  /* 0x000000ff0804a812 */ /* 0x004fc600078eb805 */
[----:B------:R1:W-:Y:S04]  /*02e0*/  STS [UR40+0x34], R3 ;  /* 0x00003403ff007988 */ /* 0x0003e80008000828 */
[----:B------:R1:W-:Y:S02]  /*02f0*/  @!P2 STS [UR40+0x38], R4 ;  /* 0x00003804ff00a988 */ /* 0x0003e40008000828 */
.L_x_3:
[----:B------:R-:W-:Y:S05]  /*0300*/  BSYNC B0 ;  /* 0x0000000000007941 */ /* 0x000fea0003800000 */
.L_x_2:
[----:B------:R-:W-:Y:S04]  /*0310*/  BSSY B0, `(.L_x_4) ;  /* 0x000000e000007945 */ /* 0x000fe80003800000 */
[----:B------:R-:W-:Y:S05]  /*0320*/  @P2 BRA `(.L_x_5) ;  /* 0x0000000000302947 */ /* 0x000fea0003800000 */
[----:B-1----:R-:W1:Y:S01]  /*0330*/  LDS R4, [UR40+0x34] ;  /* 0x00003428ff047984 */ /* 0x002e620008000800 */
[----:B--2---:R-:W2:Y:S03]  /*0340*/  LDC.64 R10, c[0x0][0x238] ;  /* 0x00008e00ff0a7b82 */ /* 0x004ea60000000a00 */
[----:B------:R-:W3:Y:S01]  /*0350*/  LDS R3, [UR40+0x1c] ;  /* 0x00001c28ff037984 */ /* 0x000ee20008000800 */
[C---:B--2---:R-:W-:Y:S01]  /*0360*/  SHF.L.U64.HI R8, R10.reuse, 0x1, R11 ;  /* 0x000000010a087819 */ /* 0x044fe2000001020b */
[----:B------:R-:W-:-:S03]  /*0370*/  IMAD.SHL.U32 R5, R10, 0x2, RZ ;  /* 0x000000020a057824 */ /* 0x000fc600078e00ff */
[--C-:B------:R-:W-:Y:S02]  /*0380*/  SHF.R.U32.HI R10, RZ, 0x4, R8.reuse ;  /* 0x00000004ff0a7819 */ /* 0x100fe40000011608 */
[----:B------:R-:W-:-:S05]  /*0390*/  SHF.R.U64 R5, R5, 0x4, R8 ;  /* 0x0000000405057819 */ /* 0x000fca0000001208 */
[----:B------:R4:W-:Y:S01]  /*03a0*/  STS [UR40+0xc], R5 ;  /* 0x00000c05ff007988 */ /* 0x0009e20008000828 */
[----:B-1----:R-:W-:Y:S02]  /*03b0*/  LOP3.LUT R4, R4, 0x7, RZ, 0xb8, !PT ;  /* 0x0000000704047812 */ /* 0x002fe400078eb8ff */
[----:B---3--:R-:W-:-:S03]  /*03c0*/  LOP3.LUT R3, R3, 0xf, R10, 0xb8, !PT ;  /* 0x0000000f03037812 */ /* 0x008fc600078eb80a */
[----:B------:R4:W-:Y:S04]  /*03d0*/  STS [UR40+0x34], R4 ;  /* 0x00003404ff007988 */ /* 0x0009e80008000828 */
[----:B------:R4:W-:Y:S02]  /*03e0*/  STS [UR40+0x1c], R3 ;  /* 0x00001c03ff007988 */ /* 0x0009e40008000828 */
.L_x_5:
[----:B------:R-:W-:Y:S05]  /*03f0*/  BSYNC B0 ;  /* 0x0000000000007941 */ /* 0x000fea0003800000 */
.L_x_4:
[----:B------:R-:W-:Y:S04]  /*0400*/  BSSY B1, `(.L_x_6) ;  /* 0x000001a000017945 */ /* 0x000fe80003800000 */
[----:B------:R-:W-:Y:S04]  /*0410*/  BSSY B0, `(.L_x_7) ;  /* 0x0000015000007945 */ /* 0x000fe80003800000 */
[----:B------:R-:W-:Y:S05]  /*0420*/  @P2 BRA `(.L_x_8) ;  /* 0x0000000000202947 */ /* 0x000fea0003800000 */
[----:B-12-4-:R-:W1:Y:S02]  /*0430*/  LDS R3, [UR40+0x34] ;  /* 0x00003428ff037984 */ /* 0x016e640008000800 */
[----:B-1----:R-:W-:-:S05]  /*0440*/  LOP3.LUT R3, R3, 0x38, RZ, 0xb8, !PT ;  /* 0x0000003803037812 */ /* 0x002fca00078eb8ff */
[----:B------:R1:W-:Y:S01]  /*0450*/  STS [UR40+0x34], R3 ;  /* 0x00003403ff007988 */ /* 0x0003e20008000828 */
[----:B------:R-:W-:Y:S05]  /*0460*/  @P2 BRA `(.L_x_9) ;  /* 0x0000000000202947 */ /* 0x000fea0003800000 */
[----:B-1----:R-:W1:Y:S01]  /*0470*/  LDS R3, [UR40+0x8] ;  /* 0x00000828ff037984 */ /* 0x002e620008000800 */
[----:B------:R-:W-:-:S05]  /*0480*/  IMAD.MOV.U32 R4, RZ, RZ, 0x780 ;  /* 0x00000780ff047424 */ /* 0x000fca00078e00ff */
[----:B-1----:R-:W-:-:S05]  /*0490*/  LOP3.LUT R3, R3, 0x500, R4, 0xd8, !PT ;  /* 0x0000050003037812 */ /* 0x002fca00078ed804 */
[----:B------:R3:W-:Y:S02]  /*04a0*/  STS [UR40+0x8], R3 ;  /* 0x00000803ff007988 */ /* 0x0007e40008000828 */
.L_x_8:
[----:B------:R-:W-:Y:S05]  /*04b0*/  @P2 BRA `(.L_x_10) ;  /* 0x0000000000282947 */ /* 0x000fea0003800000 */
[----:B-1234-:R-:W1:Y:S02]  /*04c0*/  LDS R3, [UR40+0x8] ;  /* 0x00000828ff037984 */ /* 0x01ee640008000800 */
[----:B-1----:R-:W-:-:S05]  /*04d0*/  LOP3.LUT R3, R3, 0x1800, RZ, 0xb8, !PT ;  /* 0x0000180003037812 */ /* 0x002fca00078eb8ff */
[----:B------:R2:W-:Y:S02]  /*04e0*/  STS [UR40+0x8], R3 ;  /* 0x00000803ff007988 */ /* 0x0005e40008000828 */
.L_x_9:
[----:B------:R-:W-:Y:S05]  /*04f0*/  @P2 BREAK B0 ;  /* 0x0000000000002942 */ /* 0x000fea0003800000 */
[----:B------:R-:W-:Y:S05]  /*0500*/  @P2 BRA `(.L_x_11) ;  /* 0x0000000000242947 */ /* 0x000fea0003800000 */
[----:B------:R-:W3:Y:S01]  /*0510*/  LDS R4, [UR40+0x8] ;  /* 0x00000828ff047984 */ /* 0x000ee20008000800 */
[----:B-12---:R-:W-:-:S05]  /*0520*/  IMAD.MOV.U32 R3, RZ, RZ, 0x6000 ;  /* 0x00006000ff037424 */ /* 0x006fca00078e00ff */
[----:B---3--:R-:W-:-:S04]  /*0530*/  LOP3.LUT R3, R4, 0x6000, R3, 0xd8, !PT ;  /* 0x0000600004037812 */ /* 0x008fc800078ed803 */
[----:B------:R-:W-:-:S05]  /*0540*/  LOP3.LUT R3, R3, 0x400000, RZ, 0xb8, !PT ;  /* 0x0040000003037812 */ /* 0x000fca00078eb8ff */
[----:B------:R5:W-:Y:S02]  /*0550*/  STS [UR40+0x8], R3 ;  /* 0x00000803ff007988 */ /* 0x000be40008000828 */
.L_x_10:
[----:B------:R-:W-:Y:S05]  /*0560*/  BSYNC B0 ;  /* 0x0000000000007941 */ /* 0x000fea0003800000 */
.L_x_7:
[----:B-12345:R-:W1:Y:S02]  /*0570*/  @!P2 LDS R3, [UR40+0x8] ;  /* 0x00000828ff03a984 */ /* 0x03ee640008000800 */
[----:B-1----:R-:W-:-:S05]  /*0580*/  @!P2 LOP3.LUT R3, R3, 0x8000, RZ, 0xb8, !PT ;  /* 0x000080000303a812 */ /* 0x002fca00078eb8ff */
[----:B------:R3:W-:Y:S02]  /*0590*/  @!P2 STS [UR40+0x8], R3 ;  /* 0x00000803ff00a988 */ /* 0x0007e40008000828 */
.L_x_11:
[----:B------:R-:W-:Y:S05]  /*05a0*/  BSYNC B1 ;  /* 0x0000000000017941 */ /* 0x000fea0003800000 */
.L_x_6:
[----:B------:R-:W-:Y:S05]  /*05b0*/  WARPSYNC.ALL ;  /* 0x0000000000007948 */ /* 0x000fea0003800000 */
[----:B------:R-:W-:Y:S05]  /*05c0*/  @P0 BRA `(.L_x_12) ;  /* 0x0000000000280947 */ /* 0x000fea0003800000 */
[----:B-123--:R-:W1:Y:S01]  /*05d0*/  S2R R3, SR_LANEID ;  /* 0x0000000000037919 */ /* 0x00ee620000000000 */
[----:B------:R-:W-:Y:S05]  /*05e0*/  WARPSYNC.ALL ;  /* 0x0000000000007948 */ /* 0x000fea0003800000 */
[----:B-1----:R-:W-:-:S05]  /*05f0*/  IMAD.SHL.U32 R3, R3, 0x4, RZ ;  /* 0x0000000403037824 */ /* 0x002fca00078e00ff */
[----:B------:R-:W1:Y:S01]  /*0600*/  LDS R7, [R3+UR40] ;  /* 0x0000002803077984 */ /* 0x000e620008000800 */
[----:B------:R-:W-:-:S05]  /*0610*/  IADD3 R4, P1, R3, UR4, RZ ;  /* 0x0000000403047c10 */ /* 0x000fca000ff3e0ff */
[----:B------:R-:W-:-:S05]  /*0620*/  IMAD.X R5, RZ, RZ, UR5, P1 ;  /* 0x00000005ff057e24 */ /* 0x000fca00088e06ff */
[----:B-1----:R4:W5:Y:S01]  /*0630*/  ATOMG.E.EXCH.STRONG.GPU PT, RZ, [R4], R7 ;  /* 0x0000000704ff73a8 */ /* 0x00296200041ee100 */
[----:B------:R-:W-:-:S04]  /*0640*/  DEPBAR {5,4,3,2,1,0} ;  /* 0x0000003f0000791a */ /* 0x000fc80000000000 */
[----:B------:R4:W-:Y:S01]  /*0650*/  UTMACCTL.IV [UR4] ;  /* 0x00000000040079b9 */ /* 0x0009e20008000000 */
[----:B------:R-:W-:Y:S01]  /*0660*/  NOP ;  /* 0x0000000000007918 */ /* 0x000fe20000000000 */
.L_x_12:
[----:B------:R-:W-:Y:S05]  /*0670*/  @P0 BRA `(.L_x_13) ;  /* 0x00000000000c0947 */ /* 0x000fea0003800000 */
[----:B------:R0:W-:Y:S01]  /*0680*/  UTMACMDFLUSH ;  /* 0x00000000000079b7 */ /* 0x0001e20000000000 */
[----:B------:R-:W-:Y:S05]  /*0690*/  @P0 BRA `(.L_x_13) ;  /* 0x0000000000040947 */ /* 0x000fea0003800000 */
[----:B------:R-:W-:-:S04]  /*06a0*/  DEPBAR.LE SB0, 0x0 ;  /* 0x000080000000791a */ /* 0x000fc80000000000 */
.L_x_13:
[----:B------:R-:W-:Y:S05]  /*06b0*/  WARPSYNC.ALL ;  /* 0x0000000000007948 */ /* 0x000fea0003800000 */
[----:B-----5:R-:W-:Y:S06]  /*06c0*/  BAR.SYNC.DEFER_BLOCKING 0x0 ;  /* 0x0000000000007b1d */ /* 0x020fec0000010000 */
[----:B------:R-:W-:Y:S02]  /*06d0*/  BSSY B1, `(.L_x_14) ;  /* 0x000000b000017945 */ /* 0x000fe40003800000 */
[----:B------:R-:W-:Y:S06]  /*06e0*/  BAR.SYNC.DEFER_BLOCKING 0x0 ;  /* 0x0000000000007b1d */ /* 0x000fec0000010000 */
[----:B------:R5:W-:Y:S01]  /*06f0*/  @!P0 STS [R12], RZ ;  /* 0x000000ff0c008388 */ /* 0x000be20000000800 */
[----:B------:R-:W-:Y:S01]  /*0700*/  NOP ;  /* 0x0000000000007918 */ /* 0x000fe20000000000 */
[----:B------:R-:W-:Y:S05]  /*0710*/  @P2 BRA `(.L_x_15) ;  /* 0x0000000000182947 */ /* 0x000fea0003800000 */
[----:B-123--:R-:W1:Y:S01]  /*0720*/  LDS R3, [UR40+0x8] ;  /* 0x00000828ff037984 */ /* 0x00ee620008000800 */
[----:B------:R-:W2:Y:S01]  /*0730*/  LDC.64 R10, c[0x0][0x218] ;  /* 0x00008600ff0a7b82 */ /* 0x000ea20000000a00 */
[----:B----4-:R-:W-:Y:S02]  /*0740*/  IMAD.MOV.U32 R4, RZ, RZ, 0x70 ;  /* 0x00000070ff047424 */ /* 0x010fe400078e00ff */
[----:B--2---:R2:W-:Y:S03]  /*0750*/  STS.64 [UR40], R10 ;  /* 0x0000000aff007988 */ /* 0x0045e60008000a28 */
[----:B-1----:R-:W-:-:S05]  /*0760*/  LOP3.LUT R3, R3, 0x10, R4, 0xd8, !PT ;  /* 0x0000001003037812 */ /* 0x002fca00078ed804 */
[----:B------:R2:W-:Y:S02]  /*0770*/  STS [UR40+0x8], R3 ;  /* 0x00000803ff007988 */ /* 0x0005e40008000828 */
.L_x_15:
[----:B----4-:R-:W-:Y:S05]  /*0780*/  BSYNC B1 ;  /* 0x0000000000017941 */ /* 0x010fea0003800000 */
.L_x_14:
[----:B------:R-:W-:Y:S04]  /*0790*/  BSSY B2, `(.L_x_16) ;  /* 0x000000f000027945 */ /* 0x000fe80003800000 */
[----:B------:R-:W-:Y:S04]  /*07a0*/  BSSY B1, `(.L_x_17) ;  /* 0x000000c000017945 */ /* 0x000fe80003800000 */
[----:B------:R-:W-:Y:S05]  /*07b0*/  @P2 BRA `(.L_x_18) ;  /* 0x0000000000282947 */ /* 0x000fea0003800000 */
[----:B-123--:R-:W1:Y:S01]  /*07c0*/  LDS R3, [UR40+0x34] ;  /* 0x00003428ff037984 */ /* 0x00ee620008000800 */
[----:B------:R-:W-:Y:S01]  /*07d0*/  IMAD.MOV.U32 R4, RZ, RZ, 0x3f000000 ;  /* 0x3f000000ff047424 */ /* 0x000fe200078e00ff */
[----:B------:R-:W-:Y:S05]  /*07e0*/  @P2 BREAK B1 ;  /* 0x0000000000012942 */ /* 0x000fea0003800000 */
[----:B-1----:R-:W-:-:S05]  /*07f0*/  LOP3.LUT R3, R3, 0xff000000, R4, 0xb8, !PT ;  /* 0xff00000003037812 */ /* 0x002fca00078eb804 */
[----:B------:R1:W-:Y:S01]  /*0800*/  STS [UR40+0x34], R3 ;  /* 0x00003403ff007988 */ /* 0x0003e20008000828 */
[----:B------:R-:W-:Y:S05]  /*0810*/  @P2 BRA `(.L_x_19) ;  /* 0x0000000000182947 */ /* 0x000fea0003800000 */
[----:B------:R-:W2:Y:S01]  /*0820*/  LDS R4, [UR40+0x38] ;  /* 0x00003828ff047984 */ /* 0x000ea20008000800 */
[----:B-1----:R-:W-:-:S05]  /*0830*/  IMAD.MOV.U32 R3, RZ, RZ, 0x3f ;  /* 0x0000003fff037424 */ /* 0x002fca00078e00ff */
[----:B--2---:R-:W-:-:S05]  /*0840*/  LOP3.LUT R3, R4, 0xff, R3, 0xb8, !PT ;  /* 0x000000ff04037812 */ /* 0x004fca00078eb803 */
[----:B------:R4:W-:Y:S02]  /*0850*/  STS [UR40+0x38], R3 ;  /* 0x00003803ff007988 */ /* 0x0009e40008000828 */
.L_x_18:
[----:B------:R-:W-:Y:S05]  /*0860*/  BSYNC B1 ;  /* 0x0000000000017941 */ /* 0x000fea0003800000 */
.L_x_17:
[----:B------:R1:W-:Y:S02]  /*0870*/  @!P2 STS [UR40+0x20], R9 ;  /* 0x00002009ff00a988 */ /* 0x0003e40008000828 */
.L_x_19:
[----:B------:R-:W-:Y:S05]  /*0880*/  BSYNC B2 ;  /* 0x0000000000027941 */ /* 0x000fea0003800000 */
.L_x_16:
[----:B------:R-:W-:Y:S05]  /*0890*/  WARPSYNC.ALL ;  /* 0x0000000000007948 */ /* 0x000fea0003800000 */
[----:B-1234-:R-:W1:Y:S01]  /*08a0*/  LDC R3, c[0x0][0x22c] ;  /* 0x00008b00ff037b82 */ /* 0x01ee620000000800 */
[----:B------:R-:W-:Y:S01]  /*08b0*/  BSSY B2, `(.L_x_20) ;  /* 0x0000010000027945 */ /* 0x000fe20003800000 */
[----:B-1----:R-:W-:-:S05]  /*08c0*/  VIADD R3, R3, 0xffffffff ;  /* 0xffffffff03037836 */ /* 0x002fca0000000000 */
[----:B------:R1:W-:Y:S01]  /*08d0*/  @!P2 STS [UR40+0x24], R3 ;  /* 0x00002403ff00a988 */ /* 0x0003e20008000828 */
[----:B------:R-:W-:Y:S05]  /*08e0*/  @P2 BRA `(.L_x_21) ;  /* 0x0000000000302947 */ /* 0x000fea0003800000 */
[----:B------:R-:W2:Y:S01]  /*08f0*/  LDS R5, [UR40+0x34] ;  /* 0x00003428ff057984 */ /* 0x000ea20008000800 */
[----:B------:R-:W3:Y:S03]  /*0900*/  LDC.64 R10, c[0x0][0x240] ;  /* 0x00009000ff0a7b82 */ /* 0x000ee60000000a00 */
[----:B------:R-:W4:Y:S01]  /*0910*/  LDS R4, [UR40+0x1c] ;  /* 0x00001c28ff047984 */ /* 0x000f220008000800 */
[C---:B---3--:R-:W-:Y:S01]  /*0920*/  SHF.L.U64.HI R8, R10.reuse, 0x1, R11 ;  /* 0x000000010a087819 */ /* 0x048fe2000001020b */
[----:B------:R-:W-:-:S03]  /*0930*/  IMAD.SHL.U32 R7, R10, 0x2, RZ ;  /* 0x000000020a077824 */ /* 0x000fc600078e00ff */
[--C-:B------:R-:W-:Y:S02]  /*0940*/  SHF.R.U32.HI R9, RZ, 0x4, R8.reuse ;  /* 0x00000004ff097819 */ /* 0x100fe40000011608 */
[----:B------:R-:W-:-:S05]  /*0950*/  SHF.R.U64 R7, R7, 0x4, R8 ;  /* 0x0000000407077819 */ /* 0x000fca0000001208 */
[----:B------:R3:W-:Y:S01]  /*0960*/  STS [UR40+0xc], R7 ;  /* 0x00000c07ff007988 */ /* 0x0007e20008000828 */
[----:B--2---:R-:W-:Y:S02]  /*0970*/  LOP3.LUT R5, R5, 0x7, RZ, 0xb8, !PT ;  /* 0x0000000705057812 */ /* 0x004fe400078eb8ff */
[----:B----4-:R-:W-:-:S03]  /*0980*/  LOP3.LUT R4, R4, 0xf, R9, 0xb8, !PT ;  /* 0x0000000f04047812 */ /* 0x010fc600078eb809 */
[----:B------:R3:W-:Y:S04]  /*0990*/  STS [UR40+0x34], R5 ;  /* 0x00003405ff007988 */ /* 0x0007e80008000828 */
[----:B------:R3:W-:Y:S02]  /*09a0*/  STS [UR40+0x1c], R4 ;  /* 0x00001c04ff007988 */ /* 0x0007e40008000828 */
.L_x_21:
[----:B------:R-:W-:Y:S05]  /*09b0*/  BSYNC B2 ;  /* 0x0000000000027941 */ /* 0x000fea0003800000 */
.L_x_20:
[----:B------:R-:W-:Y:S04]  /*09c0*/  BSSY B3, `(.L_x_22) ;  /* 0x000001a000037945 */ /* 0x000fe80003800000 */
[----:B------:R-:W-:Y:S04]  /*09d0*/  BSSY B2, `(.L_x_23) ;  /* 0x0000015000027945 */ /* 0x000fe80003800000 */
[----:B------:R-:W-:Y:S05]  /*09e0*/  @P2 BRA `(.L_x_24) ;  /* 0x0000000000202947 */ /* 0x000fea0003800000 */
[----:B---3--:R-:W2:Y:S02]  /*09f0*/  LDS R4, [UR40+0x34] ;  /* 0x00003428ff047984 */ /* 0x008ea40008000800 */
[----:B--2---:R-:W-:-:S05]  /*0a00*/  LOP3.LUT R4, R4, 0x38, RZ, 0xb8, !PT ;  /* 0x0000003804047812 */ /* 0x004fca00078eb8ff */
[----:B------:R2:W-:Y:S01]  /*0a10*/  STS [UR40+0x34], R4 ;  /* 0x00003404ff007988 */ /* 0x0005e20008000828 */
[----:B------:R-:W-:Y:S05]  /*0a20*/  @P2 BRA `(.L_x_25) ;  /* 0x0000000000202947 */ /* 0x000fea0003800000 */
[----:B--2---:R-:W2:Y:S01]  /*0a30*/  LDS R4, [UR40+0x8] ;  /* 0x00000828ff047984 */ /* 0x004ea20008000800 */
[----:B------:R-:W-:-:S05]  /*0a40*/  IMAD.MOV.U32 R5, RZ, RZ, 0x780 ;  /* 0x00000780ff057424 */ /* 0x000fca00078e00ff */
[----:B--2---:R-:W-:-:S05]  /*0a50*/  LOP3.LUT R4, R4, 0x500, R5, 0xd8, !PT ;  /* 0x0000050004047812 */ /* 0x004fca00078ed805 */
[----:B------:R2:W-:Y:S02]  /*0a60*/  STS [UR40+0x8], R4 ;  /* 0x00000804ff007988 */ /* 0x0005e40008000828 */
.L_x_24:
[----:B------:R-:W-:Y:S05]  /*0a70*/  @P2 BRA `(.L_x_26) ;  /* 0x0000000000282947 */ /* 0x000fea0003800000 */
[----:B--23--:R-:W2:Y:S02]  /*0a80*/  LDS R4, [UR40+0x8] ;  /* 0x00000828ff047984 */ /* 0x00cea40008000800 */
[----:B--2---:R-:W-:-:S05]  /*0a90*/  LOP3.LUT R4, R4, 0x1800, RZ, 0xb8, !PT ;  /* 0x0000180004047812 */ /* 0x004fca00078eb8ff */
[----:B------:R3:W-:Y:S02]  /*0aa0*/  STS [UR40+0x8], R4 ;  /* 0x00000804ff007988 */ /* 0x0007e40008000828 */
.L_x_25:
[----:B------:R-:W-:Y:S05]  /*0ab0*/  @P2 BREAK B2 ;  /* 0x0000000000022942 */ /* 0x000fea0003800000 */
[----:B------:R-:W-:Y:S05]  /*0ac0*/  @P2 BRA `(.L_x_27) ;  /* 0x0000000000242947 */ /* 0x000fea0003800000 */
[----:B--23--:R-:W2:Y:S01]  /*0ad0*/  LDS R4, [UR40+0x8] ;  /* 0x00000828ff047984 */ /* 0x00cea20008000800 */
[----:B------:R-:W-:-:S05]  /*0ae0*/  IMAD.MOV.U32 R5, RZ, RZ, 0x6000 ;  /* 0x00006000ff057424 */ /* 0x000fca00078e00ff */
[----:B--2---:R-:W-:-:S04]  /*0af0*/  LOP3.LUT R4, R4, 0x6000, R5, 0xd8, !PT ;  /* 0x0000600004047812 */ /* 0x004fc800078ed805 */
[----:B------:R-:W-:-:S05]  /*0b00*/  LOP3.LUT R4, R4, 0x400000, RZ, 0xb8, !PT ;  /* 0x0040000004047812 */ /* 0x000fca00078eb8ff */
[----:B------:R4:W-:Y:S02]  /*0b10*/  STS [UR40+0x8], R4 ;  /* 0x00000804ff007988 */ /* 0x0009e40008000828 */
.L_x_26:
[----:B------:R-:W-:Y:S05]  /*0b20*/  BSYNC B2 ;  /* 0x0000000000027941 */ /* 0x000fea0003800000 */
.L_x_23:
[----:B--234-:R-:W2:Y:S02]  /*0b30*/  @!P2 LDS R4, [UR40+0x8] ;  /* 0x00000828ff04a984 */ /* 0x01cea40008000800 */
[----:B--2---:R-:W-:-:S05]  /*0b40*/  @!P2 LOP3.LUT R4, R4, 0x8000, RZ, 0xb8, !PT ;  /* 0x000080000404a812 */ /* 0x004fca00078eb8ff */
[----:B------:R4:W-:Y:S02]  /*0b50*/  @!P2 STS [UR40+0x8], R4 ;  /* 0x00000804ff00a988 */ /* 0x0009e40008000828 */
.L_x_27:
[----:B------:R-:W-:Y:S05]  /*0b60*/  BSYNC B3 ;  /* 0x0000000000037941 */ /* 0x000fea0003800000 */
.L_x_22:
[----:B------:R-:W-:Y:S05]  /*0b70*/  WARPSYNC.ALL ;  /* 0x0000000000007948 */ /* 0x000fea0003800000 */
[----:B------:R-:W-:-:S04]  /*0b80*/  UIADD3 UR7, UR8, 0x80, URZ ;  /* 0x0000008008077890 */ /* 0x000fc8000fffe03f */
[----:B------:R-:W-:-:S04]  /*0b90*/  UIADD3 UR6, UP0, UR7, UR42, URZ ;  /* 0x0000002a07067290 */ /* 0x000fc8000ff1e03f */
[----:B------:R-:W-:Y:S01]  /*0ba0*/  ULEA.HI.X.SX32 UR7, UR7, UR43, 0x1, UP0 ;  /* 0x0000002b07077291 */ /* 0x000fe200080f0e3f */
[----:B------:R-:W-:Y:S11]  /*0bb0*/  @P0 BRA `(.L_x_28) ;  /* 0x0000000000280947 */ /* 0x000ff60003800000 */
[----:B--234-:R-:W2:Y:S01]  /*0bc0*/  S2R R4, SR_LANEID ;  /* 0x0000000000047919 */ /* 0x01cea20000000000 */
[----:B------:R-:W-:Y:S05]  /*0bd0*/  WARPSYNC.ALL ;  /* 0x0000000000007948 */ /* 0x000fea0003800000 */
[----:B--2---:R-:W-:-:S05]  /*0be0*/  IMAD.SHL.U32 R8, R4, 0x4, RZ ;  /* 0x0000000404087824 */ /* 0x004fca00078e00ff */
[----:B------:R-:W2:Y:S01]  /*0bf0*/  LDS R7, [R8+UR40] ;  /* 0x0000002808077984 */ /* 0x000ea20008000800 */
[----:B------:R-:W-:-:S05]  /*0c00*/  IADD3 R4, P1, R8, UR6, RZ ;  /* 0x0000000608047c10 */ /* 0x000fca000ff3e0ff */
[----:B------:R-:W-:-:S05]  /*0c10*/  IMAD.X R5, RZ, RZ, UR7, P1 ;  /* 0x00000007ff057e24 */ /* 0x000fca00088e06ff */
[----:B--2---:R2:W3:Y:S01]  /*0c20*/  ATOMG.E.EXCH.STRONG.GPU PT, RZ, [R4], R7 ;  /* 0x0000000704ff73a8 */ /* 0x0044e200041ee100 */
[----:B------:R-:W-:-:S04]  /*0c30*/  DEPBAR {5,4,3,2,1,0} ;  /* 0x0000003f0000791a */ /* 0x000fc80000000000 */
[----:B------:R2:W-:Y:S01]  /*0c40*/  UTMACCTL.IV [UR6] ;  /* 0x00000000060079b9 */ /* 0x0005e20008000000 */
[----:B------:R-:W-:Y:S01]  /*0c50*/  NOP ;  /* 0x0000000000007918 */ /* 0x000fe20000000000 */
.L_x_28:
[----:B------:R-:W-:Y:S05]  /*0c60*/  @P0 BRA `(.L_x_29) ;  /* 0x00000000000c0947 */ /* 0x000fea0003800000 */
[----:B------:R0:W-:Y:S01]  /*0c70*/  UTMACMDFLUSH ;  /* 0x00000000000079b7 */ /* 0x0001e20000000000 */
[----:B------:R-:W-:Y:S05]  /*0c80*/  @P0 BRA `(.L_x_29) ;  /* 0x0000000000040947 */ /* 0x000fea0003800000 */
[----:B------:R-:W-:-:S04]  /*0c90*/  DEPBAR.LE SB0, 0x0 ;  /* 0x000080000000791a */ /* 0x000fc80000000000 */
.L_x_29:
[----:B------:R-:W-:Y:S05]  /*0ca0*/  WARPSYNC.ALL ;  /* 0x0000000000007948 */ /* 0x000fea0003800000 */
[----:B---3--:R-:W-:Y:S06]  /*0cb0*/  BAR.SYNC.DEFER_BLOCKING 0x0 ;  /* 0x0000000000007b1d */ /* 0x008fec0000010000 */
[----:B------:R-:W-:Y:S02]  /*0cc0*/  BSSY B3, `(.L_x_30) ;  /* 0x000000b000037945 */ /* 0x000fe40003800000 */
[----:B------:R-:W-:Y:S06]  /*0cd0*/  BAR.SYNC.DEFER_BLOCKING 0x0 ;  /* 0x0000000000007b1d */ /* 0x000fec0000010000 */
[----:B------:R3:W-:Y:S01]  /*0ce0*/  @!P0 STS [R12], RZ ;  /* 0x000000ff0c008388 */ /* 0x0007e20000000800 */
[----:B------:R-:W-:Y:S01]  /*0cf0*/  NOP ;  /* 0x0000000000007918 */ /* 0x000fe20000000000 */
[----:B------:R-:W-:Y:S05]  /*0d00*/  @P2 BRA `(.L_x_31) ;  /* 0x0000000000182947 */ /* 0x000fea0003800000 */
[----:B--2-4-:R-:W2:Y:S01]  /*0d10*/  LDS R4, [UR40+0x8] ;  /* 0x00000828ff047984 */ /* 0x014ea20008000800 */
[----:B------:R-:W4:Y:S01]  /*0d20*/  LDC.64 R8, c[0x0][0x220] ;  /* 0x00008800ff087b82 */ /* 0x000f220000000a00 */
[----:B------:R-:W-:Y:S02]  /*0d30*/  IMAD.MOV.U32 R5, RZ, RZ, 0x70 ;  /* 0x00000070ff057424 */ /* 0x000fe400078e00ff */
[----:B----4-:R4:W-:Y:S03]  /*0d40*/  STS.64 [UR40], R8 ;  /* 0x00000008ff007988 */ /* 0x0109e60008000a28 */
[----:B--2---:R-:W-:-:S05]  /*0d50*/  LOP3.LUT R4, R4, 0x10, R5, 0xd8, !PT ;  /* 0x0000001004047812 */ /* 0x004fca00078ed805 */
[----:B------:R4:W-:Y:S02]  /*0d60*/  STS [UR40+0x8], R4 ;  /* 0x00000804ff007988 */ /* 0x0009e40008000828 */
.L_x_31:
[----:B--2---:R-:W-:Y:S05]  /*0d70*/  BSYNC B3 ;  /* 0x0000000000037941 */ /* 0x004fea0003800000 */
.L_x_30:
[----:B------:R-:W-:Y:S04]  /*0d80*/  BSSY B4, `(.L_x_32) ;  /* 0x0000011000047945 */ /* 0x000fe80003800000 */
[----:B------:R-:W-:Y:S04]  /*0d90*/  BSSY B3, `(.L_x_33) ;  /* 0x000000e000037945 */ /* 0x000fe80003800000 */
[----:B------:R-:W-:Y:S05]  /*0da0*/  @P2 BRA `(.L_x_34) ;  /* 0x0000000000242947 */ /* 0x000fea0003800000 */
[----:B----4-:R-:W2:Y:S01]  /*0db0*/  LDS R4, [UR40+0x34] ;  /* 0x00003428ff047984 */ /* 0x010ea20008000800 */
[----:B------:R-:W-:-:S05]  /*0dc0*/  IMAD.MOV.U32 R5, RZ, RZ, 0x3f000000 ;  /* 0x3f000000ff057424 */ /* 0x000fca00078e00ff */
[----:B--2---:R-:W-:-:S05]  /*0dd0*/  LOP3.LUT R4, R4, 0xff000000, R5, 0xb8, !PT ;  /* 0xff00000004047812 */ /* 0x004fca00078eb805 */
[----:B------:R2:W-:Y:S01]  /*0de0*/  STS [UR40+0x34], R4 ;  /* 0x00003404ff007988 */ /* 0x0005e20008000828 */
[----:B------:R-:W-:Y:S05]  /*0df0*/  @P2 BRA `(.L_x_35) ;  /* 0x00000000001c2947 */ /* 0x000fea0003800000 */
[----:B--2---:R-:W2:Y:S01]  /*0e00*/  LDS R4, [UR40+0x38] ;  /* 0x00003828ff047984 */ /* 0x004ea20008000800 */
[----:B------:R-:W-:-:S05]  /*0e10*/  IMAD.MOV.U32 R5, RZ, RZ, 0xff ;  /* 0x000000ffff057424 */ /* 0x000fca00078e00ff */
[----:B--2---:R-:W-:-:S05]  /*0e20*/  LOP3.LUT R4, R4, 0xff, R5, 0xb8, !PT ;  /* 0x000000ff04047812 */ /* 0x004fca00078eb805 */
[----:B------:R2:W-:Y:S02]  /*0e30*/  STS [UR40+0x38], R4 ;  /* 0x00003804ff007988 */ /* 0x0005e40008000828 */
.L_x_34:
[----:B------:R-:W-:Y:S05]  /*0e40*/  @P2 BREAK B3 ;  /* 0x0000000000032942 */ /* 0x000fea0003800000 */
[----:B------:R-:W-:Y:S05]  /*0e50*/  @P2 BRA `(.L_x_36) ;  /* 0x00000000000c2947 */ /* 0x000fea0003800000 */
[----:B------:R1:W-:Y:S02]  /*0e60*/  STS [UR40+0x20], R3 ;  /* 0x00002003ff007988 */ /* 0x0003e40008000828 */
.L_x_35:
[----:B------:R-:W-:Y:S05]  /*0e70*/  BSYNC B3 ;  /* 0x0000000000037941 */ /* 0x000fea0003800000 */
.L_x_33:
[----:B------:R1:W-:Y:S02]  /*0e80*/  @!P2 STS [UR40+0x24], R6 ;  /* 0x00002406ff00a988 */ /* 0x0003e40008000828 */
.L_x_36:
[----:B------:R-:W-:Y:S05]  /*0e90*/  BSYNC B4 ;  /* 0x0000000000047941 */ /* 0x000fea0003800000 */
.L_x_32:
[----:B------:R-:W-:Y:S05]  /*0ea0*/  WARPSYNC.ALL ;  /* 0x0000000000007948 */ /* 0x000fea0003800000 */
[----:B------:R-:W-:Y:S04]  /*0eb0*/  BSSY B4, `(.L_x_37) ;  /* 0x000000e000047945 */ /* 0x000fe80003800000 */
[----:B------:R-:W-:Y:S05]  /*0ec0*/  @P2 BRA `(.L_x_38) ;  /* 0x0000000000302947 */ /* 0x000fea0003800000 */
[----:B--2-4-:R-:W2:Y:S01]  /*0ed0*/  LDS R4, [UR40+0x34] ;  /* 0x00003428ff047984 */ /* 0x014ea20008000800 */
[----:B------:R-:W4:Y:S03]  /*0ee0*/  LDC.64 R8, c[0x0][0x248] ;  /* 0x00009200ff087b82 */ /* 0x000f260000000a00 */
[----:B-1----:R-:W1:Y:S01]  /*0ef0*/  LDS R3, [UR40+0x1c] ;  /* 0x00001c28ff037984 */ /* 0x002e620008000800 */
[C---:B----4-:R-:W-:Y:S01]  /*0f00*/  SHF.L.U64.HI R6, R8.reuse, 0x1, R9 ;  /* 0x0000000108067819 */ /* 0x050fe20000010209 */
[----:B------:R-:W-:-:S03]  /*0f10*/  IMAD.SHL.U32 R5, R8, 0x2, RZ ;  /* 0x0000000208057824 */ /* 0x000fc600078e00ff */
[--C-:B------:R-:W-:Y:S02]  /*0f20*/  SHF.R.U32.HI R8, RZ, 0x4, R6.reuse ;  /* 0x00000004ff087819 */ /* 0x100fe40000011606 */
[----:B------:R-:W-:-:S05]  /*0f30*/  SHF.R.U64 R5, R5, 0x4, R6 ;  /* 0x0000000405057819 */ /* 0x000fca0000001206 */
[----:B------:R4:W-:Y:S01]  /*0f40*/  STS [UR40+0xc], R5 ;  /* 0x00000c05ff007988 */ /* 0x0009e20008000828 */
[----:B--2---:R-:W-:Y:S02]  /*0f50*/  LOP3.LUT R4, R4, 0x7, RZ, 0xb8, !PT ;  /* 0x0000000704047812 */ /* 0x004fe400078eb8ff */
[----:B-1----:R-:W-:-:S03]  /*0f60*/  LOP3.LUT R3, R3, 0xf, R8, 0xb8, !PT ;  /* 0x0000000f03037812 */ /* 0x002fc600078eb808 */
[----:B------:R4:W-:Y:S04]  /*0f70*/  STS [UR40+0x34], R4 ;  /* 0x00003404ff007988 */ /* 0x0009e80008000828 */
[----:B------:R4:W-:Y:S02]  /*0f80*/  STS [UR40+0x1c], R3 ;  /* 0x00001c03ff007988 */ /* 0x0009e40008000828 */
.L_x_38:
[----:B------:R-:W-:Y:S05]  /*0f90*/  BSYNC B4 ;  /* 0x0000000000047941 */ /* 0x000fea0003800000 */
.L_x_37:
[----:B------:R-:W-:Y:S04]  /*0fa0*/  BSSY B4, `(.L_x_39) ;  /* 0x000001a000047945 */ /* 0x000fe80003800000 */
[----:B------:R-:W-:Y:S04]  /*0fb0*/  BSSY B5, `(.L_x_40) ;  /* 0x0000015000057945 */ /* 0x000fe80003800000 */
[----:B------:R-:W-:Y:S05]  /*0fc0*/  @P2 BRA `(.L_x_41) ;  /* 0x0000000000202947 */ /* 0x000fea0003800000 */
[----:B-1--4-:R-:W1:Y:S02]  /*0fd0*/  LDS R3, [UR40+0x34] ;  /* 0x00003428ff037984 */ /* 0x012e640008000800 */
[----:B-1----:R-:W-:-:S05]  /*0fe0*/  LOP3.LUT R3, R3, 0x38, RZ, 0xb8, !PT ;  /* 0x0000003803037812 */ /* 0x002fca00078eb8ff */
[----:B------:R1:W-:Y:S01]  /*0ff0*/  STS [UR40+0x34], R3 ;  /* 0x00003403ff007988 */ /* 0x0003e20008000828 */
[----:B------:R-:W-:Y:S05]  /*1000*/  @P2 BRA `(.L_x_42) ;  /* 0x0000000000202947 */ /* 0x000fea0003800000 */
[----:B-1----:R-:W1:Y:S01]  /*1010*/  LDS R3, [UR40+0x8] ;  /* 0x00000828ff037984 */ /* 0x002e620008000800 */
[----:B--2---:R-:W-:-:S05]  /*1020*/  IMAD.MOV.U32 R4, RZ, RZ, 0x780 ;  /* 0x00000780ff047424 */ /* 0x004fca00078e00ff */
[----:B-1----:R-:W-:-:S05]  /*1030*/  LOP3.LUT R3, R3, 0x500, R4, 0xd8, !PT ;  /* 0x0000050003037812 */ /* 0x002fca00078ed804 */
[----:B------:R1:W-:Y:S02]  /*1040*/  STS [UR40+0x8], R3 ;  /* 0x00000803ff007988 */ /* 0x0003e40008000828 */
.L_x_41:
[----:B------:R-:W-:Y:S05]  /*1050*/  @P2 BRA `(.L_x_43) ;  /* 0x0000000000282947 */ /* 0x000fea0003800000 */
[----:B-1--4-:R-:W1:Y:S02]  /*1060*/  LDS R3, [UR40+0x8] ;  /* 0x00000828ff037984 */ /* 0x012e640008000800 */
[----:B-1----:R-:W-:-:S05]  /*1070*/  LOP3.LUT R3, R3, 0x1800, RZ, 0xb8, !PT ;  /* 0x0000180003037812 */ /* 0x002fca00078eb8ff */
[----:B------:R4:W-:Y:S02]  /*1080*/  STS [UR40+0x8], R3 ;  /* 0x00000803ff007988 */ /* 0x0009e40008000828 */
.L_x_42:
[----:B------:R-:W-:Y:S05]  /*1090*/  @P2 BREAK B5 ;  /* 0x0000000000052942 */ /* 0x000fea0003800000 */
[----:B------:R-:W-:Y:S05]  /*10a0*/  @P2 BRA `(.L_x_44) ;  /* 0x0000000000242947 */ /* 0x000fea0003800000 */
[----:B-1--4-:R-:W1:Y:S01]  /*10b0*/  LDS R3, [UR40+0x8] ;  /* 0x00000828ff037984 */ /* 0x012e620008000800 */
[----:B--2---:R-:W-:-:S05]  /*10c0*/  IMAD.MOV.U32 R4, RZ, RZ, 0x6000 ;  /* 0x00006000ff047424 */ /* 0x004fca00078e00ff */
[----:B-1----:R-:W-:-:S04]  /*10d0*/  LOP3.LUT R3, R3, 0x6000, R4, 0xd8, !PT ;  /* 0x0000600003037812 */ /* 0x002fc800078ed804 */
[----:B------:R-:W-:-:S05]  /*10e0*/  LOP3.LUT R3, R3, 0x400000, RZ, 0xb8, !PT ;  /* 0x0040000003037812 */ /* 0x000fca00078eb8ff */
[----:B------:R1:W-:Y:S02]  /*10f0*/  STS [UR40+0x8], R3 ;  /* 0x00000803ff007988 */ /* 0x0003e40008000828 */
.L_x_43:
[----:B------:R-:W-:Y:S05]  /*1100*/  BSYNC B5 ;  /* 0x0000000000057941 */ /* 0x000fea0003800000 */
.L_x_40:
[----:B-1--4-:R-:W1:Y:S02]  /*1110*/  @!P2 LDS R3, [UR40+0x8] ;  /* 0x00000828ff03a984 */ /* 0x012e640008000800 */
[----:B-1----:R-:W-:-:S05]  /*1120*/  @!P2 LOP3.LUT R3, R3, 0x8000, RZ, 0xb8, !PT ;  /* 0x000080000303a812 */ /* 0x002fca00078eb8ff */
[----:B------:R1:W-:Y:S02]  /*1130*/  @!P2 STS [UR40+0x8], R3 ;  /* 0x00000803ff00a988 */ /* 0x0003e40008000828 */
.L_x_44:
[----:B------:R-:W-:Y:S05]  /*1140*/  BSYNC B4 ;  /* 0x0000000000047941 */ /* 0x000fea0003800000 */
.L_x_39:
[----:B------:R-:W-:Y:S05]  /*1150*/  WARPSYNC.ALL ;  /* 0x0000000000007948 */ /* 0x000fea0003800000 */
[----:B------:R-:W-:Y:S01]  /*1160*/  UIADD3 UR8, UR8, 0x100, URZ ;  /* 0x0000010008087890 */ /* 0x000fe2000fffe03f */
[----:B------:R-:W-:Y:S02]  /*1170*/  ISETP.GE.AND P1, PT, R13, 0x1, PT ;  /* 0x000000010d00780c */ /* 0x000fe40003f26270 */
[----:B------:R-:W-:Y:S02]  /*1180*/  CS2R R120, SRZ ;  /* 0x0000000000787805 */ /* 0x000fe4000001ff00 */
[----:B------:R-:W-:Y:S01]  /*1190*/  CS2R R122, SRZ ;  /* 0x00000000007a7805 */ /* 0x000fe2000001ff00 */
[----:B------:R-:W-:Y:S01]  /*11a0*/  UIADD3 UR56, UP0, UR8, UR42, URZ ;  /* 0x0000002a08387290 */ /* 0x000fe2000ff1e03f */
[----:B------:R-:W-:-:S02]  /*11b0*/  CS2R R124, SRZ ;  /* 0x00000000007c7805 */ /* 0x000fc4000001ff00 */
[----:B------:R-:W-:Y:S02]  /*11c0*/  CS2R R126, SRZ ;  /* 0x00000000007e7805 */ /* 0x000fe4000001ff00 */
[----:B------:R-:W-:Y:S01]  /*11d0*/  CS2R R128, SRZ ;  /* 0x0000000000807805 */ /* 0x000fe2000001ff00 */
[----:B------:R-:W-:Y:S01]  /*11e0*/  ULEA.HI.X.SX32 UR43, UR8, UR43, 0x1, UP0 ;  /* 0x0000002b082b7291 */ /* 0x000fe200080f0e3f */
[----:B------:R-:W-:Y:S02]  /*11f0*/  CS2R R130, SRZ ;  /* 0x0000000000827805 */ /* 0x000fe4000001ff00 */
[----:B------:R-:W-:Y:S02]  /*1200*/  CS2R R132, SRZ ;  /* 0x0000000000847805 */ /* 0x000fe4000001ff00 */
[----:B------:R-:W-:Y:S02]  /*1210*/  CS2R R134, SRZ ;  /* 0x0000000000867805 */ /* 0x000fe4000001ff00 */
[----:B------:R-:W-:-:S02]  /*1220*/  CS2R R136, SRZ ;  /* 0x0000000000887805 */ /* 0x000fc4000001ff00 */
[----:B------:R-:W-:Y:S02]  /*1230*/  CS2R R138, SRZ ;  /* 0x00000000008a7805 */ /* 0x000fe4000001ff00 */
[----:B------:R-:W-:Y:S02]  /*1240*/  CS2R R140, SRZ ;  /* 0x00000000008c7805 */ /* 0x000fe4000001ff00 */
        /* <DEDUP_REMOVED lines=40> */
[----:B------:R-:W-:Y:S01]  /*14d0*/  CS2R R30, SRZ ;  /* 0x00000000001e7805 */ /* 0x000fe2000001ff00 */
[----:B------:R-:W-:Y:S01]  /*14e0*/  IMAD.MOV.U32 R32, RZ, RZ, RZ ;  /* 0x000000ffff207224 */ /* 0x000fe200078e00ff */
[----:B------:R-:W-:Y:S06]  /*14f0*/  @P0 BRA `(.L_x_45) ;  /* 0x00000000002c0947 */ /* 0x000fec0003800000 */
[----:B-1--4-:R-:W1:Y:S01]  /*1500*/  S2R R3, SR_LANEID ;  /* 0x0000000000037919 */ /* 0x012e620000000000 */
[----:B------:R-:W-:Y:S05]  /*1510*/  WARPSYNC.ALL ;  /* 0x0000000000007948 */ /* 0x000fea0003800000 */
[----:B-1----:R-:W-:-:S05]  /*1520*/  IMAD.SHL.U32 R6, R3, 0x4, RZ ;  /* 0x0000000403067824 */ /* 0x002fca00078e00ff */
[----:B------:R-:W1:Y:S01]  /*1530*/  LDS R3, [R6+UR40] ;  /* 0x0000002806037984 */ /* 0x000e620008000800 */
[----:B--2---:R-:W-:Y:S01]  /*1540*/  IADD3 R4, P3, R6, UR56, RZ ;  /* 0x0000003806047c10 */ /* 0x004fe2000ff7e0ff */
[----:B------:R-:W-:-:S04]  /*1550*/  UMOV UR42, UR56 ;  /* 0x00000038002a7c82 */ /* 0x000fc80008000000 */
[----:B------:R-:W-:-:S05]  /*1560*/  IMAD.X R5, RZ, RZ, UR43, P3 ;  /* 0x0000002bff057e24 */ /* 0x000fca00098e06ff */
[----:B-1----:R1:W2:Y:S01]  /*1570*/  ATOMG.E.EXCH.STRONG.GPU PT, RZ, [R4], R3 ;  /* 0x0000000304ff73a8 */ /* 0x0022a200041ee100 */
[----:B------:R-:W-:-:S04]  /*1580*/  DEPBAR {5,4,3,2,1,0} ;  /* 0x0000003f0000791a */ /* 0x000fc80000000000 */
[----:B------:R1:W-:Y:S01]  /*1590*/  UTMACCTL.IV [UR42] ;  /* 0x000000002a0079b9 */ /* 0x0003e20008000000 */
[----:B------:R-:W-:Y:S01]  /*15a0*/  NOP ;  /* 0x0000000000007918 */ /* 0x000fe20000000000 */
.L_x_45:
[----:B------:R-:W-:Y:S05]  /*15b0*/  @P0 BRA `(.L_x_46) ;  /* 0x00000000000c0947 */ /* 0x000fea0003800000 */
[----:B------:R0:W-:Y:S01]  /*15c0*/  UTMACMDFLUSH ;  /* 0x00000000000079b7 */ /* 0x0001e20000000000 */
[----:B------:R-:W-:Y:S05]  /*15d0*/  @P0 BRA `(.L_x_46) ;  /* 0x0000000000040947 */ /* 0x000fea0003800000 */
[----:B------:R-:W-:-:S04]  /*15e0*/  DEPBAR.LE SB0, 0x0 ;  /* 0x000080000000791a */ /* 0x000fc80000000000 */
.L_x_46:
[----:B------:R-:W-:Y:S05]  /*15f0*/  WARPSYNC.ALL ;  /* 0x0000000000007948 */ /* 0x000fea0003800000 */
[----:B--2---:R-:W-:Y:S01]  /*1600*/  BAR.SYNC.DEFER_BLOCKING 0x0 ;  /* 0x0000000000007b1d */ /* 0x004fe20000010000 */
[----:B------:R-:W-:Y:S01]  /*1610*/  USHF.L.U32 UR15, UR57, 0x6, URZ ;  /* 0x00000006390f7899 */ /* 0x000fe2000800063f */
[----:B------:R-:W-:Y:S01]  /*1620*/  IMAD.MOV.U32 R33, RZ, RZ, RZ ;  /* 0x000000ffff217224 */ /* 0x000fe200078e00ff */
[----:B------:R-:W-:Y:S02]  /*1630*/  CS2R R34, SRZ ;  /* 0x0000000000227805 */ /* 0x000fe4000001ff00 */
[----:B------:R-:W-:-:S02]  /*1640*/  CS2R R36, SRZ ;  /* 0x0000000000247805 */ /* 0x000fc4000001ff00 */
[----:B------:R-:W-:Y:S01]  /*1650*/  CS2R R38, SRZ ;  /* 0x0000000000267805 */ /* 0x000fe2000001ff00 */
[----:B------:R-:W-:Y:S01]  /*1660*/  VOTEU.ALL UP0, P2 ;  /* 0x00000000003f7886 */ /* 0x000fe20001000000 */
[----:B------:R-:W-:Y:S01]  /*1670*/  UMOV UR8, 0x1 ;  /* 0x0000000100087882 */ /* 0x000fe20000000000 */
[----:B------:R-:W-:Y:S01]  /*1680*/  VOTEU.ALL UP1, P2 ;  /* 0x00000000003f7886 */ /* 0x000fe20001020000 */
[----:B------:R-:W-:Y:S01]  /*1690*/  VOTEU.ALL UP2, P2 ;  /* 0x00000000003f7886 */ /* 0x000fe20001040000 */
[----:B------:R-:W-:Y:S01]  /*16a0*/  CS2R R40, SRZ ;  /* 0x0000000000287805 */ /* 0x000fe2000001ff00 */
[----:B------:R-:W-:-:S04]  /*16b0*/  @!UP0 UIADD3 UR10, -UR8, 0x100000, URZ ;  /* 0x00100000080a8890 */ /* 0x000fc8000fffe13f */
[----:B------:R-:W-:Y:S02]  /*16c0*/  @!UP0 USHF.L.U32 UR11, UR10, 0xb, URZ ;  /* 0x0000000b0a0b8899 */ /* 0x000fe4000800063f */
[----:B------:R-:W-:Y:S01]  /*16d0*/  @!UP0 USHF.L.U32 UR10, UR10, 0x1, URZ ;  /* 0x000000010a0a8899 */ /* 0x000fe2000800063f */
        /* <DEDUP_REMOVED lines=9> */
[----:B------:R-:W-:Y:S01]  /*1770*/  VOTEU.ALL UP0, P2 ;  /* 0x00000000003f7886 */ /* 0x000fe20001000000 */
[----:B------:R-:W-:Y:S02]  /*1780*/  CS2R R48, SRZ ;  /* 0x0000000000307805 */ /* 0x000fe4000001ff00 */
[----:B------:R-:W-:Y:S02]  /*1790*/  CS2R R50, SRZ ;  /* 0x0000000000327805 */ /* 0x000fe4000001ff00 */
[----:B------:R-:W-:Y:S02]  /*17a0*/  CS2R R52, SRZ ;  /* 0x0000000000347805 */ /* 0x000fe4000001ff00 */
[----:B------:R-:W-:Y:S01]  /*17b0*/  CS2R R54, SRZ ;  /* 0x0000000000367805 */ /* 0x000fe2000001ff00 */
[----:B------:R-:W2:Y:S02]  /*17c0*/  FENCE.VIEW.ASYNC.S ;  /* 0x00000000000073c6 */ /* 0x000ea40000000000 */
[----:B--2---:R2:W4:Y:S02]  /*17d0*/  @!UP0 SYNCS.EXCH.64 URZ, [UR40+0x3c000], UR10 ;  /* 0x03c0000a283f85b2 */ /* 0x0045240008000100 */
[----:B----4-:R-:W-:Y:S01]  /*17e0*/  BAR.SYNC.DEFER_BLOCKING 0x0 ;  /* 0x0000000000007b1d */ /* 0x010fe20000010000 */
[----:B--2---:R-:W-:-:S05]  /*17f0*/  USHF.L.U32 UR11, UR58, 0x8, URZ ;  /* 0x000000083a0b7899 */ /* 0x004fca000800063f */
[----:B------:R2:W4:Y:S02]  /*1800*/  @!UP1 SYNCS.EXCH.64 URZ, [UR40+0x3c008], UR12 ;  /* 0x03c0080c283f95b2 */ /* 0x0005240008000100 */
[----:B----4-:R-:W-:Y:S06]  /*1810*/  BAR.SYNC.DEFER_BLOCKING 0x0 ;  /* 0x0000000000007b1d */ /* 0x010fec0000010000 */
[----:B------:R2:W4:Y:S01]  /*1820*/  @!UP2 SYNCS.EXCH.64 URZ, [UR40+0x3c010], UR8 ;  /* 0x03c01008283fa5b2 */ /* 0x0005220008000100 */
[----:B------:R-:W-:Y:S05]  /*1830*/  @!P1 BRA `(.L_x_47) ;  /* 0x0000000c00289947 */ /* 0x000fea0003800000 */
[----:B-1----:R-:W-:Y:S02]  /*1840*/  SHF.R.U32.HI R3, RZ, 0x5, R0 ;  /* 0x00000005ff037819 */ /* 0x002fe40000011600 */
[----:B------:R-:W-:Y:S02]  /*1850*/  CS2R R120, SRZ ;  /* 0x0000000000787805 */ /* 0x000fe4000001ff00 */
[----:B------:R-:W-:Y:S02]  /*1860*/  CS2R R122, SRZ ;  /* 0x00000000007a7805 */ /* 0x000fe4000001ff00 */
[----:B------:R-:W-:Y:S02]  /*1870*/  CS2R R124, SRZ ;  /* 0x00000000007c7805 */ /* 0x000fe4000001ff00 */
[----:B------:R-:W-:Y:S02]  /*1880*/  R2UR UR60, R3 ;  /* 0x00000000033c72ca */ /* 0x000fe400000e0000 */
        /* <DEDUP_REMOVED lines=60> */
[----:B------:R-:W-:Y:S01]  /*1c50*/  CS2R R54, SRZ ;  /* 0x0000000000367805 */ /* 0x000fe2000001ff00 */
[----:B------:R-:W-:Y:S01]  /*1c60*/  UMOV UR42, URZ ;  /* 0x0000003f002a7c82 */ /* 0x000fe20008000000 */
[----:B------:R-:W-:-:S05]  /*1c70*/  UMOV UR41, URZ ;  /* 0x0000003f00297c82 */ /* 0x000fca0008000000 */
.L_x_49:
[----:B----4-:R-:W-:Y:S01]  /*1c80*/  BAR.SYNC.DEFER_BLOCKING 0x0 ;  /* 0x0000000000007b1d */ /* 0x010fe20000010000 */
[----:B------:R-:W-:Y:S01]  /*1c90*/  ULEA UR22, UR42, UR40, 0x3 ;  /* 0x000000282a167291 */ /* 0x000fe2000f8e183f */
[----:B------:R-:W-:Y:S01]  /*1ca0*/  @!P2 IMAD.MOV.U32 R4, RZ, RZ, 0x14000 ;  /* 0x00014000ff04a424 */ /* 0x000fe200078e00ff */
[----:B------:R-:W-:Y:S01]  /*1cb0*/  ELECT P0, URZ, PT ;  /* 0x00000000003f782f */ /* 0x000fe20003800000 */
[----:B------:R-:W-:Y:S01]  /*1cc0*/  IMAD.U32 R3, RZ, RZ, UR59 ;  /* 0x0000003bff037e24 */ /* 0x000fe2000f8e00ff */
[----:B--2---:R-:W-:Y:S02]  /*1cd0*/  ULEA UR8, UR42, UR40, 0xe ;  /* 0x000000282a087291 */ /* 0x004fe4000f8e703f */
[----:B------:R-:W-:Y:S01]  /*1ce0*/  ISETP.LT.U32.AND P0, PT, R2, 0x40, P0 ;  /* 0x000000400200780c */ /* 0x000fe20000701070 */
[----:B------:R-:W-:Y:S01]  /*1cf0*/  ULEA UR20, UR42, UR40, 0x10 ;  /* 0x000000282a147291 */ /* 0x000fe2000f8e803f */
[----:B------:R-:W-:Y:S01]  /*1d00*/  SHF.L.U32 R3, R3, 0x1f, RZ ;  /* 0x0000001f03037819 */ /* 0x000fe200000006ff */
[----:B------:R-:W-:-:S02]  /*1d10*/  ULOP3.LUT UR12, UR60, 0x1, URZ, 0xc0, !UPT ;  /* 0x000000013c0c7892 */ /* 0x000fc4000f8ec03f */
[----:B------:R-:W-:Y:S02]  /*1d20*/  UIADD3 UR21, UR8, 0x30000, URZ ;  /* 0x0003000008157890 */ /* 0x000fe4000fffe03f */
[----:B------:R-:W-:Y:S02]  /*1d30*/  ULEA UR8, UR12, UR20, 0xf ;  /* 0x000000140c087291 */ /* 0x000fe4000f8e783f */
[----:B------:R-:W-:Y:S01]  /*1d40*/  ULEA UR10, UR12, UR41, 0x6 ;  /* 0x000000290c0a7291 */ /* 0x000fe2000f8e303f */
[----:B------:R-:W-:-:S03]  /*1d50*/  ELECT P1, URZ, PT ;  /* 0x00000000003f782f */ /* 0x000fc60003820000 */
[----:B------:R-:W-:Y:S01]  /*1d60*/  VOTEU.ANY UP0, P0 ;  /* 0x00000000003f7886 */ /* 0x000fe20000000100 */
[----:B------:R-:W-:Y:S01]  /*1d70*/  VOTEU.ANY UP2, P0 ;  /* 0x00000000003f7886 */ /* 0x000fe20000040100 */
[----:B------:R-:W-:Y:S01]  /*1d80*/  ISETP.LT.U32.AND P1, PT, R2, 0x40, P1 ;  /* 0x000000400200780c */ /* 0x000fe20000f21070 */
[----:B------:R-:W-:Y:S01]  /*1d90*/  ULEA UR12, UR12, UR21, 0xd ;  /* 0x000000150c0c7291 */ /* 0x000fe2000f8e683f */
[----:B------:R1:W-:Y:S01]  /*1da0*/  @!P2 SYNCS.ARRIVE.TRANS64 RZ, [UR22+0x3c000], R4 ;  /* 0x03c00004ffffa9a7 */ /* 0x0003e20008000016 */
[----:B------:R2:W-:Y:S06]  /*1db0*/  MEMBAR.ALL.CTA ;  /* 0x0000000000007992 */ /* 0x0005ec0000008000 */
[----:B--2---:R-:W2:Y:S01]  /*1dc0*/  FENCE.VIEW.ASYNC.S ;  /* 0x00000000000073c6 */ /* 0x004ea20000000000 */
[----:B------:R-:W-:Y:S01]  /*1dd0*/  @UP0 UIADD3 UR9, UR22, 0x3c000, URZ ;  /* 0x0003c00016090890 */ /* 0x000fe2000fffe03f */
[----:B------:R-:W-:Y:S01]  /*1de0*/  @UP0 UMOV UR16, UR4 ;  /* 0x0000000400100c82 */ /* 0x000fe20008000000 */
[----:B------:R-:W-:Y:S01]  /*1df0*/  @UP0 UMOV UR17, UR5 ;  /* 0x0000000500110c82 */ /* 0x000fe20008000000 */
[----:B------:R-:W-:Y:S01]  /*1e00*/  UMOV UR14, UR10 ;  /* 0x0000000a000e7c82 */ /* 0x000fe20008000000 */
[----:B------:R-:W-:-:S02]  /*1e10*/  USHF.R.U32.HI UR36, URZ, 0x4, UR20 ;  /* 0x000000043f247899 */ /* 0x000fc40008011614 */
[----:B------:R-:W-:Y:S01]  /*1e20*/  USHF.R.U32.HI UR38, URZ, 0x4, UR21 ;  /* 0x000000043f267899 */ /* 0x000fe20008011615 */
[----:B--2---:R-:W-:Y:S01]  /*1e30*/  VOTEU.ANY UP1, P1 ;  /* 0x00000000003f7886 */ /* 0x004fe20000820100 */
[----:B------:R-:W-:Y:S01]  /*1e40*/  VOTEU.ANY UP3, P1 ;  /* 0x00000000003f7886 */ /* 0x000fe20000860100 */
[----:B------:R-:W-:Y:S02]  /*1e50*/  USGXT.U32 UR36, UR36, 0xe ;  /* 0x0000000e2424789a */ /* 0x000fe40008000000 */
[----:B------:R-:W-:Y:S02]  /*1e60*/  USGXT.U32 UR38, UR38, 0xe ;  /* 0x0000000e2626789a */ /* 0x000fe40008000000 */
[----:B------:R-:W-:Y:S01]  /*1e70*/  @UP1 UIADD3 UR13, UR22, 0x3c000, URZ ;  /* 0x0003c000160d1890 */ /* 0x000fe2000fffe03f */
[----:B------:R-:W-:Y:S01]  /*1e80*/  @UP1 UMOV UR18, UR6 ;  /* 0x0000000600121c82 */ /* 0x000fe20008000000 */
[----:B------:R-:W-:Y:S01]  /*1e90*/  @UP1 UMOV UR19, UR7 ;  /* 0x0000000700131c82 */ /* 0x000fe20008000000 */
[----:B------:R-:W-:Y:S01]  /*1ea0*/  UMOV UR37, 0x40000040 ;  /* 0x4000004000257882 */ /* 0x000fe20000000000 */
[----:B------:R-:W-:Y:S01]  /*1eb0*/  UMOV UR39, 0x40000040 ;  /* 0x4000004000277882 */ /* 0x000fe20000000000 */
[----:B------:R-:W-:Y:S06]  /*1ec0*/  BAR.SYNC.DEFER_BLOCKING 0x0 ;  /* 0x0000000000007b1d */ /* 0x000fec0000010000 */
[----:B------:R1:W-:Y:S02]  /*1ed0*/  @UP2 UTMALDG.2D [UR8], [UR16] ;  /* 0x00000008100025b4 */ /* 0x0003e40008008000 */
[----:B------:R-:W-:Y:S06]  /*1ee0*/  BAR.SYNC.DEFER_BLOCKING 0x0 ;  /* 0x0000000000007b1d */ /* 0x000fec0000010000 */
[----:B------:R1:W-:Y:S02]  /*1ef0*/  @UP3 UTMALDG.2D [UR12], [UR18] ;  /* 0x0000000c120035b4 */ /* 0x0003e40008008000 */
[----:B------:R-:W-:Y:S06]  /*1f00*/  BAR.SYNC.DEFER_BLOCKING 0x0 ;  /* 0x0000000000007b1d */ /* 0x000fec0000010000 */
[----:B------:R-:W2:Y:S02]  /*1f10*/  SYNCS.PHASECHK.TRANS64.TRYWAIT P0, [UR22+0x3c000], R3 ;  /* 0x03c00003ff0075a7 */ /* 0x000ea40008000156 */
[----:B-12---:R-:W-:Y:S05]  /*1f20*/  @!P0 BRA `(.L_x_48) ;  /* 0x0000000c00408947 */ /* 0x006fea0003800000 */
.L_x_50:
[----:B------:R-:W-:Y:S02]  /*1f30*/  WARPGROUP.DEPBAR.LE gsb0, 0x0 ;  /* 0x00008000000079c5 */ /* 0x000fe40000010000 */
[----:B------:R-:W-:Y:S01]  /*1f40*/  WARPGROUP.ARRIVE ;  /* 0x00000000000079c5 */ /* 0x000fe20000000000 */
[----:B------:R-:W-:Y:S01]  /*1f50*/  UIADD3 UR44, UP0, UR36, 0x2, URZ ;  /* 0x00000002242c7890 */ /* 0x000fe2000ff1e03f */
[----:B------:R-:W1:Y:S01]  /*1f60*/  LDC R3, c[0x0][0x230] ;  /* 0x00008c00ff037b82 */ /* 0x000e620000000800 */
[----:B------:R-:W-:Y:S01]  /*1f70*/  UIADD3 UR46, UP1, UR38, 0x2, URZ ;  /* 0x00000002262e7890 */ /* 0x000fe2000ff3e03f */
[----:B------:R-:W-:Y:S02]  /*1f80*/  UMOV UR8, URZ ;  /* 0x0000003f00087c82 */ /* 0x000fe40008000000 */
[----:B------:R-:W-:Y:S01]  /*1f90*/  HGMMA.64x64x16.F32.BF16 R120, gdesc[UR36], R120 ;  /* 0x00e00000247879f0 */ /* 0x000fe20008701878 */
[----:B------:R-:W-:Y:S01]  /*1fa0*/  UMOV UR9, URZ ;  /* 0x0000003f00097c82 */ /* 0x000fe20008000000 */
[----:B------:R-:W-:-:S02]  /*1fb0*/  UIADD3.X UR45, UR8, 0x40000040, URZ, UP0, !UPT ;  /* 0x40000040082d7890 */ /* 0x000fc400087fe43f */
[----:B------:R-:W-:Y:S02]  /*1fc0*/  UIADD3.X UR47, UR9, 0x40000040, URZ, UP1, !UPT ;  /* 0x40000040092f7890 */ /* 0x000fe40008ffe43f */
[----:B------:R-:W-:Y:S02]  /*1fd0*/  UIADD3.64 UR32, UR44, 0x2, URZ ;  /* 0x000000022c207897 */ /* 0x000fe4000fffe03f */
[----:B------:R-:W-:Y:S02]  /*1fe0*/  UIADD3.64 UR34, UR46, 0x2, URZ ;  /* 0x000000022e227897 */ /* 0x000fe4000fffe03f */
[----:B------:R-:W-:Y:S02]  /*1ff0*/  UIADD3.64 UR28, UR44, 0x4, URZ ;  /* 0x000000042c1c7897 */ /* 0x000fe4000fffe03f */
[----:B------:R-:W-:Y:S02]  /*2000*/  UIADD3.64 UR30, UR46, 0x4, URZ ;  /* 0x000000042e1e7897 */ /* 0x000fe4000fffe03f */
[----:B------:R-:W-:-:S02]  /*2010*/  UIADD3.64 UR24, UR44, 0x7fe, URZ ;  /* 0x000007fe2c187897 */ /* 0x000fc4000fffe03f */
[----:B------:R-:W-:Y:S02]  /*2020*/  UIADD3.64 UR26, UR46, 0x1fe, URZ ;  /* 0x000001fe2e1a7897 */ /* 0x000fe4000fffe03f */
[----:B------:R-:W-:Y:S02]  /*2030*/  UIADD3.64 UR20, UR44, 0x800, URZ ;  /* 0x000008002c147897 */ /* 0x000fe4000fffe03f */
[----:B------:R-:W-:Y:S02]  /*2040*/  UIADD3.64 UR22, UR46, 0x200, URZ ;  /* 0x000002002e167897 */ /* 0x000fe4000fffe03f */
[----:B------:R-:W-:Y:S02]  /*2050*/  UIADD3.64 UR16, UR44, 0x802, URZ ;  /* 0x000008022c107897 */ /* 0x000fe4000fffe03f */
[----:B------:R-:W-:Y:S02]  /*2060*/  UIADD3.64 UR18, UR46, 0x202, URZ ;  /* 0x000002022e127897 */ /* 0x000fe4000fffe03f */
[----:B------:R-:W-:-:S02]  /*2070*/  UIADD3.64 UR48, UR44, 0x804, URZ ;  /* 0x000008042c307897 */ /* 0x000fc4000fffe03f */
[----:B------:R-:W-:Y:S02]  /*2080*/  UIADD3.64 UR50, UR46, 0x204, URZ ;  /* 0x000002042e327897 */ /* 0x000fe4000fffe03f */
[----:B------:R-:W-:Y:S02]  /*2090*/  UIADD3.64 UR36, UR44, 0x1fe, URZ ;  /* 0x000001fe2c247897 */ /* 0x000fe4000fffe03f */
[----:B------:R-:W-:Y:S01]  /*20a0*/  UIADD3.64 UR52, UR44, 0x200, URZ ;  /* 0x000002002c347897 */ /* 0x000fe2000fffe03f */
[----:B------:R-:W-:Y:S01]  /*20b0*/  UMOV UR54, UR46 ;  /* 0x0000002e00367c82 */ /* 0x000fe20008000000 */
[----:B------:R-:W-:Y:S01]  /*20c0*/  UMOV UR55, UR47 ;  /* 0x0000002f00377c82 */ /* 0x000fe20008000000 */
[----:B------:R-:W-:Y:S02]  /*20d0*/  UIADD3 UR41, UR41, 0x80, URZ ;  /* 0x0000008029297890 */ /* 0x000fe4000fffe03f */
[----:B------:R-:W-:-:S04]  /*20e0*/  UIADD3 UR42, UR42, 0x1, URZ ;  /* 0x000000012a2a7890 */ /* 0x000fc8000fffe03f */
[----:B-1----:R-:W-:Y:S01]  /*20f0*/  ISETP.LE.AND P0, PT, R3, UR41, PT ;  /* 0x0000002903007c0c */ /* 0x002fe2000bf03270 */
[----:B------:R-:W-:-:S04]  /*2100*/  UISETP.NE.U32.AND UP0, UPT, UR42, 0x3, UPT ;  /* 0x000000032a00788c */ /* 0x000fc8000bf05070 */
[----:B------:R-:W-:Y:S02]  /*2110*/  USEL UR8, URZ, 0x1, UP0 ;  /* 0x000000013f087887 */ /* 0x000fe40008000000 */
[----:B------:R-:W-:Y:S02]  /*2120*/  USEL UR42, UR42, URZ, UP0 ;  /* 0x0000003f2a2a7287 */ /* 0x000fe40008000000 */
[----:B------:R-:W-:Y:S01]  /*2130*/  ULOP3.LUT UR59, UR59, UR8, URZ, 0x3c, !UPT ;  /* 0x000000083b3b7292 */ /* 0x000fe2000f8e3c3f */
[----:B------:R-:W-:Y:S04]  /*2140*/  HGMMA.64x64x16.F32.BF16 R120, gdesc[UR44], R120 ;  /* 0x00e000002c7879f0 */ /* 0x000fe80008701878 */
[----:B------:R-:W-:Y:S01]  /*2150*/  HGMMA.64x64x16.F32.BF16 R120, gdesc[UR32], R120 ;  /* 0x00e00000207879f0 */ /* 0x000fe20008701878 */
[----:B------:R-:W-:-:S03]  /*2160*/  UIADD3.64 UR32, UR44, 0x202, URZ ;  /* 0x000002022c207897 */ /* 0x000fc6000fffe03f */
        /* <DEDUP_REMOVED lines=13> */
[----:B------:R-:W-:Y:S01]  /*2240*/  UIADD3.64 UR52, UR44, 0x400, URZ ;  /* 0x000004002c347897 */ /* 0x000fe2000fffe03f */
[----:B------:R-:W-:Y:S01]  /*2250*/  UMOV UR54, UR46 ;  /* 0x0000002e00367c82 */ /* 0x000fe20008000000 */
[----:B------:R-:W-:Y:S01]  /*2260*/  UMOV UR55, UR47 ;  /* 0x0000002f00377c82 */ /* 0x000fe20008000000 */
        /* <DEDUP_REMOVED lines=30> */
[----:B------:R-:W-:-:S07]  /*2450*/  UMOV UR39, UR47 ;  /* 0x0000002f00277c82 */ /* 0x000fce0008000000 */
[----:B------:R-:W-:Y:S04]  /*2460*/  HGMMA.64x64x16.F32.BF16 R24, gdesc[UR36], R24 ;  /* 0x00e00000241879f0 */ /* 0x000fe80008701818 */
[----:B------:R-:W-:Y:S04]  /*2470*/  HGMMA.64x64x16.F32.BF16 R24, gdesc[UR32], R24 ;  /* 0x00e00000201879f0 */ /* 0x000fe80008701818 */
[----:B------:R-:W-:Y:S04]  /*2480*/  HGMMA.64x64x16.F32.BF16 R24, gdesc[UR28], R24 ;  /* 0x00e000001c1879f0 */ /* 0x000fe80008701818 */
[----:B------:R-:W-:Y:S04]  /*2490*/  HGMMA.64x64x16.F32.BF16 R24, gdesc[UR24], R24 ;  /* 0x00e00000181879f0 */ /* 0x000fe80008701818 */
[----:B------:R-:W-:Y:S04]  /*24a0*/  HGMMA.64x64x16.F32.BF16 R24, gdesc[UR20], R24 ;  /* 0x00e00000141879f0 */ /* 0x000fe80008701818 */
[----:B------:R-:W-:Y:S04]  /*24b0*/  HGMMA.64x64x16.F32.BF16 R24, gdesc[UR16], R24 ;  /* 0x00e00000101879f0 */ /* 0x000fe80008701818 */
[----:B------:R-:W-:Y:S01]  /*24c0*/  HGMMA.64x64x16.F32.BF16 R24, gdesc[UR48], R24, gsb0 ;  /* 0x00e00000301879f0 */ /* 0x000fe20008001818 */
[----:B------:R-:W-:Y:S05]  /*24d0*/  @!P0 BRA `(.L_x_49) ;  /* 0xfffffff400e88947 */ /* 0x000fea000383ffff */
.L_x_47:
[----:B------:R-:W-:Y:S02]  /*24e0*/  WARPGROUP.DEPBAR.LE gsb0, 0x0 ;  /* 0x00008000000079c5 */ /* 0x000fe40000010000 */
[----:B----4-:R-:W-:Y:S01]  /*24f0*/  BAR.SYNC.DEFER_BLOCKING 0x0 ;  /* 0x0000000000007b1d */ /* 0x010fe20000010000 */
[C---:B-1----:R-:W-:Y:S01]  /*2500*/  IMAD.SHL.U32 R3, R0.reuse, 0x80, RZ ;  /* 0x0000008000037824 */ /* 0x042fe200078e00ff */
[----:B------:R-:W-:Y:S01]  /*2510*/  ELECT P0, URZ, PT ;  /* 0x00000000003f782f */ /* 0x000fe20003800000 */
[----:B------:R-:W-:Y:S01]  /*2520*/  IMAD.SHL.U32 R4, R0, 0x10, RZ ;  /* 0x0000001000047824 */ /* 0x000fe200078e00ff */
[----:B------:R-:W-:Y:S02]  /*2530*/  F2FP.BF16.F32.PACK_AB R120, R121, R120 ;  /* 0x000000787978723e */ /* 0x000fe400000010ff */
[----:B------:R-:W-:Y:S01]  /*2540*/  LOP3.LUT R3, R3, 0x780, RZ, 0xc0, !PT ;  /* 0x0000078003037812 */ /* 0x000fe200078ec0ff */
[----:B------:R-:W-:Y:S01]  /*2550*/  UMOV UR41, UR15 ;  /* 0x0000000f00297c82 */ /* 0x000fe20008000000 */
[----:B------:R-:W-:Y:S01]  /*2560*/  F2FP.BF16.F32.PACK_AB R121, R123, R122 ;  /* 0x0000007a7b79723e */ /* 0x000fe200000010ff */
[----:B------:R-:W-:Y:S01]  /*2570*/  UMOV UR42, UR11 ;  /* 0x0000000b002a7c82 */ /* 0x000fe20008000000 */
[----:B------:R-:W-:-:S02]  /*2580*/  LOP3.LUT R3, R3, 0x70, R4, 0xf8, !PT ;  /* 0x0000007003037812 */ /* 0x000fc400078ef804 */
[----:B------:R-:W-:Y:S02]  /*2590*/  F2FP.BF16.F32.PACK_AB R88, R89, R88 ;  /* 0x000000585958723e */ /* 0x000fe400000010ff */
[----:B------:R-:W-:Y:S01]  /*25a0*/  LOP3.LUT R3, R3, 0x10, R0, 0x78, !PT ;  /* 0x0000001003037812 */ /* 0x000fe200078e7800 */
[----:B------:R-:W-:Y:S01]  /*25b0*/  IMAD.SHL.U32 R0, R0, 0x40, RZ ;  /* 0x0000004000007824 */ /* 0x000fe200078e00ff */
[----:B------:R-:W-:Y:S02]  /*25c0*/  ISETP.LT.U32.AND P0, PT, R2, 0x20, P0 ;  /* 0x000000200200780c */ /* 0x000fe40000701070 */
[----:B------:R-:W-:Y:S02]  /*25d0*/  F2FP.BF16.F32.PACK_AB R122, R125, R124 ;  /* 0x0000007c7d7a723e */ /* 0x000fe400000010ff */
[----:B------:R-:W-:Y:S02]  /*25e0*/  LOP3.LUT R0, R3, 0x1800, R0, 0xf8, !PT ;  /* 0x0000180003007812 */ /* 0x000fe400078ef800 */
[----:B------:R-:W-:Y:S01]  /*25f0*/  F2FP.BF16.F32.PACK_AB R123, R127, R126 ;  /* 0x0000007e7f7b723e */ /* 0x000fe200000010ff */
[----:B------:R-:W1:Y:S02]  /*2600*/  @!P2 SYNCS.CCTL.IV [UR40+0x3c000] ;  /* 0x03c00000ff00a9b1 */ /* 0x000e640008000028 */
[----:B-1----:R-:W-:Y:S01]  /*2610*/  BAR.SYNC.DEFER_BLOCKING 0x0 ;  /* 0x0000000000007b1d */ /* 0x002fe20000010000 */
[C---:B------:R-:W-:Y:S01]  /*2620*/  LOP3.LUT R3, R0.reuse, 0x20, RZ, 0x3c, !PT ;  /* 0x0000002000037812 */ /* 0x040fe200078e3cff */
[----:B------:R-:W-:Y:S01]  /*2630*/  VIADD R2, R0, UR40 ;  /* 0x0000002800027c36 */ /* 0x000fe20008000000 */
[----:B------:R-:W-:-:S02]  /*2640*/  F2FP.BF16.F32.PACK_AB R89, R91, R90 ;  /* 0x0000005a5b59723e */ /* 0x000fc400000010ff */
[----:B------:R-:W-:Y:S01]  /*2650*/  F2FP.BF16.F32.PACK_AB R56, R57, R56 ;  /* 0x000000383938723e */ /* 0x000fe200000010ff */
[----:B------:R-:W-:Y:S01]  /*2660*/  VIADD R3, R3, UR40 ;  /* 0x0000002803037c36 */ /* 0x000fe20008000000 */
[----:B------:R-:W-:Y:S01]  /*2670*/  F2FP.BF16.F32.PACK_AB R90, R93, R92 ;  /* 0x0000005c5d5a723e */ /* 0x000fe200000010ff */
[----:B------:R-:W-:Y:S01]  /*2680*/  VOTEU.ANY UP0, P0 ;  /* 0x00000000003f7886 */ /* 0x000fe20000000100 */
[----:B------:R-:W-:Y:S01]  /*2690*/  F2FP.BF16.F32.PACK_AB R91, R95, R94 ;  /* 0x0000005e5f5b723e */ /* 0x000fe200000010ff */
[----:B------:R-:W-:Y:S01]  /*26a0*/  VOTEU.ANY UP1, P0 ;  /* 0x00000000003f7886 */ /* 0x000fe20000020100 */
[----:B------:R-:W-:Y:S02]  /*26b0*/  F2FP.BF16.F32.PACK_AB R57, R59, R58 ;  /* 0x0000003a3b39723e */ /* 0x000fe400000010ff */
[----:B------:R-:W-:Y:S01]  /*26c0*/  F2FP.BF16.F32.PACK_AB R24, R25, R24 ;  /* 0x000000181918723e */ /* 0x000fe200000010ff */
[----:B--2---:R-:W-:Y:S01]  /*26d0*/  @UP0 UMOV UR8, UR56 ;  /* 0x0000003800080c82 */ /* 0x004fe20008000000 */
[----:B------:R-:W-:Y:S01]  /*26e0*/  F2FP.BF16.F32.PACK_AB R128, R129, R128 ;  /* 0x000000808180723e */ /* 0x000fe200000010ff */
[----:B------:R-:W-:Y:S01]  /*26f0*/  @UP0 UMOV UR9, UR43 ;  /* 0x0000002b00090c82 */ /* 0x000fe20008000000 */
[----:B------:R-:W-:-:S02]  /*2700*/  F2FP.BF16.F32.PACK_AB R58, R61, R60 ;  /* 0x0000003c3d3a723e */ /* 0x000fc400000010ff */
[----:B------:R-:W-:Y:S02]  /*2710*/  F2FP.BF16.F32.PACK_AB R59, R63, R62 ;  /* 0x0000003e3f3b723e */ /* 0x000fe400000010ff */
[----:B------:R-:W-:Y:S02]  /*2720*/  F2FP.BF16.F32.PACK_AB R25, R27, R26 ;  /* 0x0000001a1b19723e */ /* 0x000fe400000010ff */
[----:B------:R-:W-:Y:S01]  /*2730*/  F2FP.BF16.F32.PACK_AB R129, R131, R130 ;  /* 0x000000828381723e */ /* 0x000fe200000010ff */
[----:B------:R-:W1:Y:S02]  /*2740*/  @!P2 SYNCS.CCTL.IV [UR40+0x3c008] ;  /* 0x03c00800ff00a9b1 */ /* 0x000e640008000028 */
[----:B-1----:R-:W-:Y:S01]  /*2750*/  BAR.SYNC.DEFER_BLOCKING 0x0 ;  /* 0x0000000000007b1d */ /* 0x002fe20000010000 */
[----:B------:R-:W-:Y:S02]  /*2760*/  F2FP.BF16.F32.PACK_AB R96, R97, R96 ;  /* 0x000000606160723e */ /* 0x000fe400000010ff */
[----:B------:R-:W-:-:S02]  /*2770*/  F2FP.BF16.F32.PACK_AB R26, R29, R28 ;  /* 0x0000001c1d1a723e */ /* 0x000fc400000010ff */
[----:B------:R-:W-:Y:S02]  /*2780*/  F2FP.BF16.F32.PACK_AB R27, R31, R30 ;  /* 0x0000001e1f1b723e */ /* 0x000fe400000010ff */
[----:B------:R-:W-:Y:S02]  /*2790*/  LOP3.LUT R4, R0, 0x40, RZ, 0x3c, !PT ;  /* 0x0000004000047812 */ /* 0x000fe400078e3cff */
[----:B------:R-:W-:Y:S02]  /*27a0*/  F2FP.BF16.F32.PACK_AB R130, R133, R132 ;  /* 0x000000848582723e */ /* 0x000fe400000010ff */
[----:B------:R-:W-:Y:S01]  /*27b0*/  F2FP.BF16.F32.PACK_AB R131, R135, R134 ;  /* 0x000000868783723e */ /* 0x000fe200000010ff */
[----:B------:R-:W-:Y:S01]  /*27c0*/  VIADD R4, R4, UR40 ;  /* 0x0000002804047c36 */ /* 0x000fe20008000000 */
[----:B------:R-:W-:Y:S02]  /*27d0*/  F2FP.BF16.F32.PACK_AB R97, R99, R98 ;  /* 0x000000626361723e */ /* 0x000fe400000010ff */
[----:B------:R-:W-:-:S02]  /*27e0*/  F2FP.BF16.F32.PACK_AB R64, R65, R64 ;  /* 0x000000404140723e */ /* 0x000fc400000010ff */
[----:B------:R-:W-:Y:S02]  /*27f0*/  F2FP.BF16.F32.PACK_AB R98, R101, R100 ;  /* 0x000000646562723e */ /* 0x000fe400000010ff */
[----:B------:R-:W-:Y:S02]  /*2800*/  F2FP.BF16.F32.PACK_AB R99, R103, R102 ;  /* 0x000000666763723e */ /* 0x000fe400000010ff */
[----:B------:R-:W-:Y:S02]  /*2810*/  F2FP.BF16.F32.PACK_AB R65, R67, R66 ;  /* 0x000000424341723e */ /* 0x000fe400000010ff */
[----:B------:R-:W-:Y:S01]  /*2820*/  F2FP.BF16.F32.PACK_AB R32, R33, R32 ;  /* 0x000000202120723e */ /* 0x000fe200000010ff */
[----:B------:R-:W1:Y:S02]  /*2830*/  @!P2 SYNCS.CCTL.IV [UR40+0x3c010] ;  /* 0x03c01000ff00a9b1 */ /* 0x000e640008000028 */
[----:B-1----:R-:W-:Y:S01]  /*2840*/  STSM.16.M88.4 [R2], R120 ;  /* 0x0000007802007844 */ /* 0x002fe20000000200 */
[----:B------:R-:W-:-:S02]  /*2850*/  F2FP.BF16.F32.PACK_AB R136, R137, R136 ;  /* 0x000000888988723e */ /* 0x000fc400000010ff */
[----:B------:R-:W-:Y:S01]  /*2860*/  F2FP.BF16.F32.PACK_AB R66, R69, R68 ;  /* 0x000000444542723e */ /* 0x000fe200000010ff */
[----:B------:R-:W-:Y:S01]  /*2870*/  STSM.16.M88.4 [R2+0x2000], R88 ;  /* 0x0020005802007844 */ /* 0x000fe20000000200 */
[----:B------:R-:W-:Y:S02]  /*2880*/  F2FP.BF16.F32.PACK_AB R67, R71, R70 ;  /* 0x000000464743723e */ /* 0x000fe400000010ff */
[----:B------:R-:W-:Y:S01]  /*2890*/  F2FP.BF16.F32.PACK_AB R33, R35, R34 ;  /* 0x000000222321723e */ /* 0x000fe200000010ff */
[----:B------:R-:W-:Y:S01]  /*28a0*/  STSM.16.M88.4 [R2+0x4000], R56 ;  /* 0x0040003802007844 */ /* 0x000fe20000000200 */
[----:B------:R-:W-:Y:S02]  /*28b0*/  F2FP.BF16.F32.PACK_AB R137, R139, R138 ;  /* 0x0000008a8b89723e */ /* 0x000fe400000010ff */
[----:B------:R-:W-:Y:S01]  /*28c0*/  F2FP.BF16.F32.PACK_AB R104, R105, R104 ;  /* 0x000000686968723e */ /* 0x000fe200000010ff */
[----:B------:R-:W-:Y:S01]  /*28d0*/  STSM.16.M88.4 [R2+0x6000], R24 ;  /* 0x0060001802007844 */ /* 0x000fe20000000200 */
[----:B------:R-:W-:-:S02]  /*28e0*/  F2FP.BF16.F32.PACK_AB R34, R37, R36 ;  /* 0x000000242522723e */ /* 0x000fc400000010ff */
[----:B------:R-:W-:Y:S01]  /*28f0*/  F2FP.BF16.F32.PACK_AB R35, R39, R38 ;  /* 0x000000262723723e */ /* 0x000fe200000010ff */
[----:B------:R-:W-:Y:S01]  /*2900*/  STSM.16.M88.4 [R3], R128 ;  /* 0x0000008003007844 */ /* 0x000fe20000000200 */
[----:B------:R-:W-:Y:S02]  /*2910*/  LOP3.LUT R0, R0, 0x60, RZ, 0x3c, !PT ;  /* 0x0000006000007812 */ /* 0x000fe400078e3cff */
[----:B------:R-:W-:Y:S01]  /*2920*/  F2FP.BF16.F32.PACK_AB R138, R141, R140 ;  /* 0x0000008c8d8a723e */ /* 0x000fe200000010ff */
[----:B------:R-:W-:Y:S01]  /*2930*/  STSM.16.M88.4 [R3+0x2000], R96 ;  /* 0x0020006003007844 */ /* 0x000fe20000000200 */
[----:B------:R-:W-:Y:S01]  /*2940*/  F2FP.BF16.F32.PACK_AB R139, R143, R142 ;  /* 0x0000008e8f8b723e */ /* 0x000fe200000010ff */
[----:B------:R-:W-:Y:S01]  /*2950*/  VIADD R0, R0, UR40 ;  /* 0x0000002800007c36 */ /* 0x000fe20008000000 */
[----:B------:R-:W-:Y:S01]  /*2960*/  F2FP.BF16.F32.PACK_AB R105, R107, R106 ;  /* 0x0000006a6b69723e */ /* 0x000fe200000010ff */
[----:B------:R-:W-:Y:S01]  /*2970*/  STSM.16.M88.4 [R3+0x4000], R64 ;  /* 0x0040004003007844 */ /* 0x000fe20000000200 */
[----:B------:R-:W-:-:S02]  /*2980*/  F2FP.BF16.F32.PACK_AB R72, R73, R72 ;  /* 0x000000484948723e */ /* 0x000fc400000010ff */
[----:B------:R-:W-:Y:S01]  /*2990*/  F2FP.BF16.F32.PACK_AB R106, R109, R108 ;  /* 0x0000006c6d6a723e */ /* 0x000fe200000010ff */
[----:B------:R-:W-:Y:S01]  /*29a0*/  STSM.16.M88.4 [R3+0x6000], R32 ;  /* 0x0060002003007844 */ /* 0x000fe20000000200 */
[----:B------:R-:W-:Y:S02]  /*29b0*/  F2FP.BF16.F32.PACK_AB R107, R111, R110 ;  /* 0x0000006e6f6b723e */ /* 0x000fe400000010ff */
[----:B------:R-:W-:Y:S01]  /*29c0*/  F2FP.BF16.F32.PACK_AB R73, R75, R74 ;  /* 0x0000004a4b49723e */ /* 0x000fe200000010ff */
[----:B------:R-:W-:Y:S01]  /*29d0*/  STSM.16.M88.4 [R4], R136 ;  /* 0x0000008804007844 */ /* 0x000fe20000000200 */
[----:B------:R-:W-:Y:S02]  /*29e0*/  F2FP.BF16.F32.PACK_AB R40, R41, R40 ;  /* 0x000000282928723e */ /* 0x000fe400000010ff */
[----:B------:R-:W-:Y:S01]  /*29f0*/  F2FP.BF16.F32.PACK_AB R144, R145, R144 ;  /* 0x000000909190723e */ /* 0x000fe200000010ff */
[----:B------:R-:W-:Y:S01]  /*2a00*/  STSM.16.M88.4 [R4+0x2000], R104 ;  /* 0x0020006804007844 */ /* 0x000fe20000000200 */
[----:B------:R-:W-:-:S02]  /*2a10*/  F2FP.BF16.F32.PACK_AB R74, R77, R76 ;  /* 0x0000004c4d4a723e */ /* 0x000fc400000010ff */
[----:B------:R-:W-:Y:S02]  /*2a20*/  F2FP.BF16.F32.PACK_AB R75, R79, R78 ;  /* 0x0000004e4f4b723e */ /* 0x000fe400000010ff */
[----:B------:R-:W-:Y:S02]  /*2a30*/  F2FP.BF16.F32.PACK_AB R41, R43, R42 ;  /* 0x0000002a2b29723e */ /* 0x000fe400000010ff */
[----:B------:R-:W-:Y:S01]  /*2a40*/  F2FP.BF16.F32.PACK_AB R145, R147, R146 ;  /* 0x000000929391723e */ /* 0x000fe200000010ff */
[----:B------:R-:W-:Y:S01]  /*2a50*/  STSM.16.M88.4 [R4+0x4000], R72 ;  /* 0x0040004804007844 */ /* 0x000fe20000000200 */
[----:B------:R-:W-:Y:S02]  /*2a60*/  F2FP.BF16.F32.PACK_AB R112, R113, R112 ;  /* 0x000000707170723e */ /* 0x000fe400000010ff */
[----:B------:R-:W-:Y:S02]  /*2a70*/  F2FP.BF16.F32.PACK_AB R42, R45, R44 ;  /* 0x0000002c2d2a723e */ /* 0x000fe400000010ff */
[----:B------:R-:W-:-:S02]  /*2a80*/  F2FP.BF16.F32.PACK_AB R43, R47, R46 ;  /* 0x0000002e2f2b723e */ /* 0x000fc400000010ff */
[----:B------:R-:W-:Y:S02]  /*2a90*/  F2FP.BF16.F32.PACK_AB R146, R149, R148 ;  /* 0x000000949592723e */ /* 0x000fe400000010ff */
[----:B------:R-:W-:Y:S01]  /*2aa0*/  F2FP.BF16.F32.PACK_AB R147, R151, R150 ;  /* 0x000000969793723e */ /* 0x000fe200000010ff */
[----:B------:R-:W-:Y:S01]  /*2ab0*/  STSM.16.M88.4 [R4+0x6000], R40 ;  /* 0x0060002804007844 */ /* 0x000fe20000000200 */
[----:B------:R-:W-:Y:S02]  /*2ac0*/  F2FP.BF16.F32.PACK_AB R113, R115, R114 ;  /* 0x000000727371723e */ /* 0x000fe400000010ff */
[----:B------:R-:W-:Y:S01]  /*2ad0*/  F2FP.BF16.F32.PACK_AB R80, R81, R80 ;  /* 0x000000505150723e */ /* 0x000fe200000010ff */
[----:B------:R-:W-:Y:S01]  /*2ae0*/  STSM.16.M88.4 [R0], R144 ;  /* 0x0000009000007844 */ /* 0x000fe20000000200 */
[----:B------:R-:W-:Y:S02]  /*2af0*/  F2FP.BF16.F32.PACK_AB R114, R117, R116 ;  /* 0x000000747572723e */ /* 0x000fe400000010ff */
[----:B------:R-:W-:-:S02]  /*2b00*/  F2FP.BF16.F32.PACK_AB R115, R119, R118 ;  /* 0x000000767773723e */ /* 0x000fc400000010ff */
[----:B------:R-:W-:Y:S02]  /*2b10*/  F2FP.BF16.F32.PACK_AB R81, R83, R82 ;  /* 0x000000525351723e */ /* 0x000fe400000010ff */
[----:B------:R-:W-:Y:S01]  /*2b20*/  F2FP.BF16.F32.PACK_AB R48, R49, R48 ;  /* 0x000000303130723e */ /* 0x000fe200000010ff */
[----:B------:R-:W-:Y:S01]  /*2b30*/  STSM.16.M88.4 [R0+0x2000], R112 ;  /* 0x0020007000007844 */ /* 0x000fe20000000200 */
[----:B------:R-:W-:Y:S02]  /*2b40*/  F2FP.BF16.F32.PACK_AB R82, R85, R84 ;  /* 0x000000545552723e */ /* 0x000fe400000010ff */
[----:B------:R-:W-:Y:S02]  /*2b50*/  F2FP.BF16.F32.PACK_AB R83, R87, R86 ;  /* 0x000000565753723e */ /* 0x000fe400000010ff */
[----:B------:R-:W-:Y:S02]  /*2b60*/  F2FP.BF16.F32.PACK_AB R49, R51, R50 ;  /* 0x000000323331723e */ /* 0x000fe400000010ff */
[----:B------:R-:W-:Y:S01]  /*2b70*/  F2FP.BF16.F32.PACK_AB R50, R53, R52 ;  /* 0x000000343532723e */ /* 0x000fe200000010ff */
[----:B------:R-:W-:Y:S01]  /*2b80*/  STSM.16.M88.4 [R0+0x4000], R80 ;  /* 0x0040005000007844 */ /* 0x000fe20000000200 */
[----:B------:R-:W-:-:S05]  /*2b90*/  F2FP.BF16.F32.PACK_AB R51, R55, R54 ;  /* 0x000000363733723e */ /* 0x000fca00000010ff */
[----:B------:R-:W-:Y:S01]  /*2ba0*/  STSM.16.M88.4 [R0+0x6000], R48 ;  /* 0x0060003000007844 */ /* 0x000fe20000000200 */
[----:B------:R1:W-:Y:S06]  /*2bb0*/  MEMBAR.ALL.CTA ;  /* 0x0000000000007992 */ /* 0x0003ec0000008000 */
[----:B-1----:R-:W1:Y:S02]  /*2bc0*/  FENCE.VIEW.ASYNC.S ;  /* 0x00000000000073c6 */ /* 0x002e640000000000 */
[----:B-1----:R-:W-:Y:S06]  /*2bd0*/  BAR.SYNC.DEFER_BLOCKING 0x0 ;  /* 0x0000000000007b1d */ /* 0x002fec0000010000 */
[----:B------:R1:W-:Y:S01]  /*2be0*/  @UP1 UTMASTG.2D [UR40], [UR8] ;  /* 0x00000028080013b5 */ /* 0x0003e20008008000 */
[----:B------:R0:W-:Y:S01]  /*2bf0*/  UTMACMDFLUSH ;  /* 0x00000000000079b7 */ /* 0x0001e20000000000 */
[----:B------:R-:W-:-:S04]  /*2c00*/  DEPBAR.LE SB0, 0x0 ;  /* 0x000080000000791a */ /* 0x000fc80000000000 */
[----:B------:R-:W-:Y:S06]  /*2c10*/  BAR.SYNC.DEFER_BLOCKING 0x0 ;  /* 0x0000000000007b1d */ /* 0x000fec0000010000 */
[----:B-1----:R-:W-:Y:S05]  /*2c20*/  EXIT ;  /* 0x000000000000794d */ /* 0x002fea0003800000 */
.L_x_48:
[----:B------:R-:W1:Y:S02]  /*2c30*/  SYNCS.PHASECHK.TRANS64.TRYWAIT P0, [UR22+0x3c000], R3 ;  /* 0x03c00003ff0075a7 */ /* 0x000e640008000156 */
[----:B-1----:R-:W-:Y:S05]  /*2c40*/  @!P0 BRA `(.L_x_48) ;  /* 0xfffffffc00f88947 */ /* 0x002fea000383ffff */
[----:B------:R-:W-:Y:S05]  /*2c50*/  BRA `(.L_x_50) ;  /* 0xfffffff000b47947 */ /* 0x000fea000383ffff */
.L_x_51:
[----:B------:R-:W-:-:S00]  /*2c60*/  BRA `(.L_x_51) ;  /* 0xfffffffc00fc7947 */ /* 0x000fc0000383ffff */
[----:B------:R-:W-:-:S00]  /*2c70*/  NOP ;  /* 0x0000000000007918 */ /* 0x000fc00000000000 */
        /* <DEDUP_REMOVED lines=8> */
.L_x_52:


//--------------------- .nv.shared.gluon_wgmma    --------------------------
	.section	.nv.shared.gluon_wgmma,"aw",@nobits
	.sectionflags	@""
	.align	16
	.zero		1024


//--------------------- .nv.shared.reserved.0     --------------------------
	.section	.nv.shared.reserved.0,"aw",@nobits
	.weak		__nv_reservedSMEM_offset_0_alias
	.size		__nv_reservedSMEM_offset_0_alias, 0, 0
	.other		__nv_reservedSMEM_offset_0_alias,@"STO_CUDA_RESERVED_SHARED STV_DEFAULT"
__nv_reservedSMEM_offset_0_alias:
	.zero		0


//--------------------- .nv.constant0.gluon_wgmma --------------------------
	.section	.nv.constant0.gluon_wgmma,"a",@progbits
	.sectionflags	@""
	.align	4
.nv.constant0.gluon_wgmma:
	.zero		608


//--------------------- SYMBOLS --------------------------

	.type		.nv.reservedSmem.offset0,@object
	.size		.nv.reservedSmem.offset0,0x4
